	.target	sm_90a

	.elftype	@"ET_EXEC"


//--------------------- .note.nv.tkinfo           --------------------------
	.section	.note.nv.tkinfo,"",@"SHT_NOTE"
	.sectionflags	@"SHF_NOTE_NV_TKINFO"
	.tkinfo
        /*0018*/ 	.word	0x00000002
        /*0030*/ 	.string	""
        /*0030*/ 	.string	"ptxas"
        /*0030*/ 	.string	"Cuda compilation tools, release 13.0, V13.0.88"
        /*0030*/ 	.string	"Build cuda_13.0.r13.0/compiler.36424714_0"
        /*0030*/ 	.string	"-v  -suppress-debug-info  -lineinfo  -arch sm_90a "



//--------------------- .note.nv.cuinfo           --------------------------
	.section	.note.nv.cuinfo,"",@"SHT_NOTE"
	.sectionflags	@"SHF_NOTE_NV_CUINFO"
        /*0018*/ 	.short	0x0002
        /*001a*/ 	.short	0x005a
        /*001c*/ 	.short	0x0082
	.zero		2


//--------------------- .nv.info                  --------------------------
	.section	.nv.info,"",@"SHT_CUDA_INFO"
	.align	4


	//----- nvinfo : EIATTR_REGCOUNT
	.align		4
        /*0000*/ 	.byte	0x04, 0x2f
        /*0002*/ 	.short	(.L_1 - .L_0)
	.align		4
.L_0:
        /*0004*/ 	.word	index@(matmul_kernel)
        /*0008*/ 	.word	0x000000ff


	//----- nvinfo : EIATTR_FRAME_SIZE
	.align		4
.L_1:
        /*000c*/ 	.byte	0x04, 0x11
        /*000e*/ 	.short	(.L_3 - .L_2)
	.align		4
.L_2:
        /*0010*/ 	.word	index@(matmul_kernel)
        /*0014*/ 	.word	0x00000310


	//----- nvinfo : EIATTR_MIN_STACK_SIZE
	.align		4
.L_3:
        /*0018*/ 	.byte	0x04, 0x12
        /*001a*/ 	.short	(.L_5 - .L_4)
	.align		4
.L_4:
        /*001c*/ 	.word	index@(matmul_kernel)
        /*0020*/ 	.word	0x00000310
.L_5:


//--------------------- .nv.compat                --------------------------
	.section	.nv.compat,"",@"SHT_CUDA_COMPAT_INFO"
	.align	4
        /*0000*/ 	.byte	0x02, 0x09, 0x01, 0x00, 0x02, 0x02, 0x04, 0x00, 0x02, 0x05, 0x05, 0x00, 0x03, 0x07, 0x01, 0x01
        /*0010*/ 	.byte	0x02, 0x03, 0x00, 0x00, 0x02, 0x06, 0x01, 0x00, 0x04, 0x0b, 0x08, 0x00, 0x00, 0x00, 0x00, 0x00
        /*0020*/ 	.byte	0x00, 0x00, 0x00, 0x00


//--------------------- .nv.info.matmul_kernel    --------------------------
	.section	.nv.info.matmul_kernel,"",@"SHT_CUDA_INFO"
	.sectionflags	@""
	.align	4


	//----- nvinfo : EIATTR_CUDA_API_VERSION
	.align		4
        /*0000*/ 	.byte	0x04, 0x37
        /*0002*/ 	.short	(.L_7 - .L_6)
.L_6:
        /*0004*/ 	.word	0x00000082


	//----- nvinfo : EIATTR_KPARAM_INFO
	.align		4
.L_7:
        /*0008*/ 	.byte	0x04, 0x17
        /*000a*/ 	.short	(.L_9 - .L_8)
.L_8:
        /*000c*/ 	.word	0x00000000
        /*0010*/ 	.short	0x000d
        /*0012*/ 	.short	0x0048
        /*0014*/ 	.byte	0x00, 0xf4, 0x21, 0x00


	//----- nvinfo : EIATTR_KPARAM_INFO
	.align		4
.L_9:
        /*0018*/ 	.byte	0x04, 0x17
        /*001a*/ 	.short	(.L_11 - .L_10)
.L_10:
        /*001c*/ 	.word	0x00000000
        /*0020*/ 	.short	0x000c
        /*0022*/ 	.short	0x0040
        /*0024*/ 	.byte	0x00, 0xf4, 0x21, 0x00


	//----- nvinfo : EIATTR_KPARAM_INFO
	.align		4
.L_11:
        /*0028*/ 	.byte	0x04, 0x17
        /*002a*/ 	.short	(.L_13 - .L_12)
.L_12:
        /*002c*/ 	.word	0x00000000
        /*0030*/ 	.short	0x000b
        /*0032*/ 	.short	0x0038
        /*0034*/ 	.byte	0x00, 0xf0, 0x11, 0x00


	//----- nvinfo : EIATTR_KPARAM_INFO
	.align		4
.L_13:
        /*0038*/ 	.byte	0x04, 0x17
        /*003a*/ 	.short	(.L_15 - .L_14)
.L_14:
        /*003c*/ 	.word	0x00000000
        /*0040*/ 	.short	0x000a
        /*0042*/ 	.short	0x0034
        /*0044*/ 	.byte	0x00, 0xf0, 0x11, 0x00


	//----- nvinfo : EIATTR_KPARAM_INFO
	.align		4
.L_15:
        /*0048*/ 	.byte	0x04, 0x17
        /*004a*/ 	.short	(.L_17 - .L_16)
.L_16:
        /*004c*/ 	.word	0x00000000
        /*0050*/ 	.short	0x0009
        /*0052*/ 	.short	0x0030
        /*0054*/ 	.byte	0x00, 0xf0, 0x11, 0x00


	//----- nvinfo : EIATTR_KPARAM_INFO
	.align		4
.L_17:
        /*0058*/ 	.byte	0x04, 0x17
        /*005a*/ 	.short	(.L_19 - .L_18)
.L_18:
        /*005c*/ 	.word	0x00000000
        /*0060*/ 	.short	0x0008
        /*0062*/ 	.short	0x002c
        /*0064*/ 	.byte	0x00, 0xf0, 0x11, 0x00


	//----- nvinfo : EIATTR_KPARAM_INFO
	.align		4
.L_19:
        /*0068*/ 	.byte	0x04, 0x17
        /*006a*/ 	.short	(.L_21 - .L_20)
.L_20:
        /*006c*/ 	.word	0x00000000
        /*0070*/ 	.short	0x0007
        /*0072*/ 	.short	0x0028
        /*0074*/ 	.byte	0x00, 0xf0, 0x11, 0x00


	//----- nvinfo : EIATTR_KPARAM_INFO
	.align		4
.L_21:
        /*0078*/ 	.byte	0x04, 0x17
        /*007a*/ 	.short	(.L_23 - .L_22)
.L_22:
        /*007c*/ 	.word	0x00000000
        /*0080*/ 	.short	0x0006
        /*0082*/ 	.short	0x0024
        /*0084*/ 	.byte	0x00, 0xf0, 0x11, 0x00


	//----- nvinfo : EIATTR_KPARAM_INFO
	.align		4
.L_23:
        /*0088*/ 	.byte	0x04, 0x17
        /*008a*/ 	.short	(.L_25 - .L_24)
.L_24:
        /*008c*/ 	.word	0x00000000
        /*0090*/ 	.short	0x0005
        /*0092*/ 	.short	0x0020
        /*0094*/ 	.byte	0x00, 0xf0, 0x11, 0x00


	//----- nvinfo : EIATTR_KPARAM_INFO
	.align		4
.L_25:
        /*0098*/ 	.byte	0x04, 0x17
        /*009a*/ 	.short	(.L_27 - .L_26)
.L_26:
        /*009c*/ 	.word	0x00000000
        /*00a0*/ 	.short	0x0004
        /*00a2*/ 	.short	0x001c
        /*00a4*/ 	.byte	0x00, 0xf0, 0x11, 0x00


	//----- nvinfo : EIATTR_KPARAM_INFO
	.align		4
.L_27:
        /*00a8*/ 	.byte	0x04, 0x17
        /*00aa*/ 	.short	(.L_29 - .L_28)
.L_28:
        /*00ac*/ 	.word	0x00000000
        /*00b0*/ 	.short	0x0003
        /*00b2*/ 	.short	0x0018
        /*00b4*/ 	.byte	0x00, 0xf0, 0x11, 0x00


	//----- nvinfo : EIATTR_KPARAM_INFO
	.align		4
.L_29:
        /*00b8*/ 	.byte	0x04, 0x17
        /*00ba*/ 	.short	(.L_31 - .L_30)
.L_30:
        /*00bc*/ 	.word	0x00000000
        /*00c0*/ 	.short	0x0002
        /*00c2*/ 	.short	0x0010
        /*00c4*/ 	.byte	0x00, 0xf4, 0x21, 0x00


	//----- nvinfo : EIATTR_KPARAM_INFO
	.align		4
.L_31:
        /*00c8*/ 	.byte	0x04, 0x17
        /*00ca*/ 	.short	(.L_33 - .L_32)
.L_32:
        /*00cc*/ 	.word	0x00000000
        /*00d0*/ 	.short	0x0001
        /*00d2*/ 	.short	0x0008
        /*00d4*/ 	.byte	0x00, 0xf4, 0x21, 0x00


	//----- nvinfo : EIATTR_KPARAM_INFO
	.align		4
.L_33:
        /*00d8*/ 	.byte	0x04, 0x17
        /*00da*/ 	.short	(.L_35 - .L_34)
.L_34:
        /*00dc*/ 	.word	0x00000000
        /*00e0*/ 	.short	0x0000
        /*00e2*/ 	.short	0x0000
        /*00e4*/ 	.byte	0x00, 0xf4, 0x21, 0x00


	//----- nvinfo : EIATTR_SPARSE_MMA_MASK
	.align		4
.L_35:
        /*00e8*/ 	.byte	0x03, 0x50
        /*00ea*/ 	.short	0x0000


	//----- nvinfo : EIATTR_MAXREG_COUNT
	.align		4
        /*00ec*/ 	.byte	0x03, 0x1b
        /*00ee*/ 	.short	0x00ff


	//----- nvinfo : EIATTR_NUM_BARRIERS
	.align		4
        /*00f0*/ 	.byte	0x02, 0x4c
        /*00f2*/ 	.byte	0x01
	.zero		1


	//----- nvinfo : EIATTR_ANNOTATIONS
	.align		4
        /*00f4*/ 	.byte	0x04, 0x55
        /*00f6*/ 	.short	(.L_37 - .L_36)


	//   ....[0]....
.L_36:
        /*00f8*/ 	.word	0x00000001
        /*00fc*/ 	.byte	0x10, 0x05, 0x00, 0x00, 0x01, 0x00, 0x00, 0x00, 0x70, 0x05, 0x00, 0x00, 0x01, 0x00, 0x00, 0x00
        /* <DEDUP_REMOVED lines=374> */
        /*186c*/ 	.byte	0xf0, 0xb4, 0x00, 0x00, 0x01, 0x00, 0x00, 0x00, 0x30, 0xb5, 0x00, 0x00


	//----- nvinfo : EIATTR_MERCURY_ISA_VERSION
	.align		4
.L_37:
        /*1878*/ 	.byte	0x03, 0x5f
        /*187a*/ 	.short	0x0101


	//----- nvinfo : EIATTR_EXIT_INSTR_OFFSETS
	.align		4
        /*187c*/ 	.byte	0x04, 0x1c
        /*187e*/ 	.short	(.L_39 - .L_38)


	//   ....[0]....
.L_38:
        /*1880*/ 	.word	0x0000bdd0


	//   ....[1]....
        /*1884*/ 	.word	0x0000bdf0


	//----- nvinfo : EIATTR_REQNTID
	.align		4
.L_39:
        /*1888*/ 	.byte	0x04, 0x10
        /*188a*/ 	.short	(.L_41 - .L_40)
.L_40:
        /*188c*/ 	.word	0x00000080
        /*1890*/ 	.word	0x00000001
        /*1894*/ 	.word	0x00000001


	//----- nvinfo : EIATTR_CBANK_PARAM_SIZE
	.align		4
.L_41:
        /*1898*/ 	.byte	0x03, 0x19
        /*189a*/ 	.short	0x0050


	//----- nvinfo : EIATTR_PARAM_CBANK
	.align		4
        /*189c*/ 	.byte	0x04, 0x0a
        /*189e*/ 	.short	(.L_43 - .L_42)
	.align		4
.L_42:
        /*18a0*/ 	.word	index@(.nv.constant0.matmul_kernel)
        /*18a4*/ 	.short	0x0210
        /*18a6*/ 	.short	0x0050


	//----- nvinfo : EIATTR_SW_WAR
	.align		4
.L_43:
        /*18a8*/ 	.byte	0x04, 0x36
        /*18aa*/ 	.short	(.L_45 - .L_44)
.L_44:
        /*18ac*/ 	.word	0x00000008
.L_45:


//--------------------- .nv.callgraph             --------------------------
	.section	.nv.callgraph,"",@"SHT_CUDA_CALLGRAPH"
	.align	4
	.sectionentsize	8
	.align		4
        /*0000*/ 	.word	0x00000000
	.align		4
        /*0004*/ 	.word	0xffffffff
	.align		4
        /*0008*/ 	.word	0x00000000
	.align		4
        /*000c*/ 	.word	0xfffffffe
	.align		4
        /*0010*/ 	.word	0x00000000
	.align		4
        /*0014*/ 	.word	0xfffffffd
	.align		4
        /*0018*/ 	.word	0x00000000
	.align		4
        /*001c*/ 	.word	0xfffffffc


//--------------------- .text.matmul_kernel       --------------------------
	.section	.text.matmul_kernel,"ax",@progbits
	.align	128
        .global         matmul_kernel
        .type           matmul_kernel,@function
        .size           matmul_kernel,(.L_x_4 - matmul_kernel)
        .other          matmul_kernel,@"STO_CUDA_ENTRY STV_DEFAULT"
matmul_kernel:
.text.matmul_kernel:
[----:B------:R-:W0:Y:S08]  /*0000*/  LDC R1, c[0x0][0x28] ;  /* 0x00000a00ff017b82 */ /* 0x000e300000000800 */
[----:B------:R-:W1:Y:S01]  /*0010*/  LDC.64 R22, c[0x0][0x228] ;  /* 0x00008a00ff167b82 */ /* 0x000e620000000a00 */
[----:B------:R-:W2:Y:S01]  /*0020*/  S2R R5, SR_CTAID.X ;  /* 0x0000000000057919 */ /* 0x000ea20000002500 */
[----:B0-----:R-:W-:Y:S01]  /*0030*/  VIADD R1, R1, 0xfffffcf0 ;  /* 0xfffffcf001017836 */ /* 0x001fe20000000000 */
[----:B------:R-:W-:Y:S01]  /*0040*/  UMOV UR4, 0x400 ;  /* 0x0000040000047882 */ /* 0x000fe20000000000 */
[----:B------:R-:W-:Y:S01]  /*0050*/  ULDC.64 UR14, c[0x0][0x208] ;  /* 0x00008200000e7ab9 */ /* 0x000fe20000000a00 */
[----:B------:R-:W0:Y:S03]  /*0060*/  S2R R25, SR_TID.X ;  /* 0x0000000000197919 */ /* 0x000e260000002100 */
[----:B------:R-:W3:Y:S01]  /*0070*/  S2UR UR12, SR_CgaCtaId ;  /* 0x00000000000c79c3 */ /* 0x000ee20000008800 */
[----:B-1----:R-:W-:-:S05]  /*0080*/  VIADD R0, R23, 0xf ;  /* 0x0000000f17007836 */ /* 0x002fca0000000000 */
[----:B------:R-:W-:Y:S01]  /*0090*/  SHF.R.S32.HI R3, RZ, 0x1f, R0 ;  /* 0x0000001fff037819 */ /* 0x000fe20000011400 */
[----:B---3--:R-:W-:-:S03]  /*00a0*/  ULEA UR12, UR12, UR4, 0x18 ;  /* 0x000000040c0c7291 */ /* 0x008fc6000f8ec03f */
[----:B------:R-:W-:Y:S02]  /*00b0*/  LEA.HI R3, R3, R0, RZ, 0x4 ;  /* 0x0000000003037211 */ /* 0x000fe400078f20ff */
[----:B--2---:R-:W-:Y:S02]  /*00c0*/  IABS R8, R5 ;  /* 0x0000000500087213 */ /* 0x004fe40000000000 */
[----:B------:R-:W-:Y:S02]  /*00d0*/  SHF.R.S32.HI R3, RZ, 0x4, R3 ;  /* 0x00000004ff037819 */ /* 0x000fe40000011403 */
[----:B0-----:R-:W-:-:S03]  /*00e0*/  LOP3.LUT R51, R25, 0x7f, RZ, 0xc0, !PT ;  /* 0x0000007f19337812 */ /* 0x001fc600078ec0ff */
[----:B------:R-:W-:-:S05]  /*00f0*/  IMAD.SHL.U32 R4, R3, 0x8, RZ ;  /* 0x0000000803047824 */ /* 0x000fca00078e00ff */
[-C--:B------:R-:W-:Y:S02]  /*0100*/  IABS R7, R4.reuse ;  /* 0x0000000400077213 */ /* 0x080fe40000000000 */
[----:B------:R-:W-:Y:S02]  /*0110*/  IABS R10, R4 ;  /* 0x00000004000a7213 */ /* 0x000fe40000000000 */
[----:B------:R-:W0:Y:S08]  /*0120*/  I2F.RP R0, R7 ;  /* 0x0000000700007306 */ /* 0x000e300000209400 */
[----:B0-----:R-:W0:Y:S02]  /*0130*/  MUFU.RCP R0, R0 ;  /* 0x0000000000007308 */ /* 0x001e240000001000 */
[----:B0-----:R-:W-:-:S02]  /*0140*/  VIADD R2, R0, 0xffffffe ;  /* 0x0ffffffe00027836 */ /* 0x001fc40000000000 */
[----:B------:R-:W-:-:S04]  /*0150*/  IMAD.MOV R0, RZ, RZ, -R10 ;  /* 0x000000ffff007224 */ /* 0x000fc800078e0a0a */
[----:B------:R0:W1:Y:S02]  /*0160*/  F2I.FTZ.U32.TRUNC.NTZ R3, R2 ;  /* 0x0000000200037305 */ /* 0x000064000021f000 */
[----:B0-----:R-:W-:Y:S02]  /*0170*/  IMAD.MOV.U32 R2, RZ, RZ, RZ ;  /* 0x000000ffff027224 */ /* 0x001fe400078e00ff */
[----:B-1----:R-:W-:-:S04]  /*0180*/  IMAD.MOV R6, RZ, RZ, -R3 ;  /* 0x000000ffff067224 */ /* 0x002fc800078e0a03 */
[----:B------:R-:W-:Y:S02]  /*0190*/  IMAD R9, R6, R7, RZ ;  /* 0x0000000706097224 */ /* 0x000fe400078e02ff */
[----:B------:R-:W-:Y:S02]  /*01a0*/  IMAD.MOV.U32 R6, RZ, RZ, R8 ;  /* 0x000000ffff067224 */ /* 0x000fe400078e0008 */
[----:B------:R-:W-:-:S06]  /*01b0*/  IMAD.HI.U32 R3, R3, R9, R2 ;  /* 0x0000000903037227 */ /* 0x000fcc00078e0002 */
[----:B------:R-:W-:-:S04]  /*01c0*/  IMAD.HI.U32 R3, R3, R6, RZ ;  /* 0x0000000603037227 */ /* 0x000fc800078e00ff */
[----:B------:R-:W-:-:S05]  /*01d0*/  IMAD R0, R3, R0, R6 ;  /* 0x0000000003007224 */ /* 0x000fca00078e0206 */
[----:B------:R-:W-:-:S13]  /*01e0*/  ISETP.GT.U32.AND P1, PT, R7, R0, PT ;  /* 0x000000000700720c */ /* 0x000fda0003f24070 */
[----:B------:R-:W-:Y:S02]  /*01f0*/  @!P1 IMAD.IADD R0, R0, 0x1, -R7 ;  /* 0x0000000100009824 */ /* 0x000fe400078e0a07 */
[----:B------:R-:W-:Y:S01]  /*0200*/  @!P1 VIADD R3, R3, 0x1 ;  /* 0x0000000103039836 */ /* 0x000fe20000000000 */
[----:B------:R-:W-:Y:S02]  /*0210*/  ISETP.NE.AND P1, PT, R4, RZ, PT ;  /* 0x000000ff0400720c */ /* 0x000fe40003f25270 */
[----:B------:R-:W-:Y:S02]  /*0220*/  ISETP.GE.U32.AND P0, PT, R0, R7, PT ;  /* 0x000000070000720c */ /* 0x000fe40003f06070 */
[----:B------:R-:W-:-:S04]  /*0230*/  LOP3.LUT R0, R5, R4, RZ, 0x3c, !PT ;  /* 0x0000000405007212 */ /* 0x000fc800078e3cff */
[----:B------:R-:W-:Y:S01]  /*0240*/  ISETP.GE.AND P2, PT, R0, RZ, PT ;  /* 0x000000ff0000720c */ /* 0x000fe20003f46270 */
[----:B------:R-:W-:-:S06]  /*0250*/  VIADD R0, R22, 0x7f ;  /* 0x0000007f16007836 */ /* 0x000fcc0000000000 */
[----:B------:R-:W-:-:S04]  /*0260*/  @P0 VIADD R3, R3, 0x1 ;  /* 0x0000000103030836 */ /* 0x000fc80000000000 */
[----:B------:R-:W-:Y:S01]  /*0270*/  IMAD.MOV.U32 R2, RZ, RZ, R3 ;  /* 0x000000ffff027224 */ /* 0x000fe200078e0003 */
[----:B------:R-:W-:-:S03]  /*0280*/  SHF.R.S32.HI R3, RZ, 0x1f, R0 ;  /* 0x0000001fff037819 */ /* 0x000fc60000011400 */
[----:B------:R-:W-:Y:S01]  /*0290*/  @!P2 IMAD.MOV R2, RZ, RZ, -R2 ;  /* 0x000000ffff02a224 */ /* 0x000fe200078e0a02 */
[----:B------:R-:W-:Y:S02]  /*02a0*/  @!P1 LOP3.LUT R2, RZ, R4, RZ, 0x33, !PT ;  /* 0x00000004ff029212 */ /* 0x000fe400078e33ff */
[----:B------:R-:W-:-:S03]  /*02b0*/  LEA.HI R3, R3, R0, RZ, 0x7 ;  /* 0x0000000003037211 */ /* 0x000fc600078f38ff */
[----:B------:R-:W-:Y:S02]  /*02c0*/  IMAD.SHL.U32 R8, R2, 0x8, RZ ;  /* 0x0000000802087824 */ /* 0x000fe400078e00ff */
[----:B------:R-:W-:-:S03]  /*02d0*/  IMAD.MOV R2, RZ, RZ, -R2 ;  /* 0x000000ffff027224 */ /* 0x000fc600078e0a02 */
[----:B------:R-:W-:Y:S01]  /*02e0*/  LEA.HI.SX32 R3, R3, -R8, 0x19 ;  /* 0x8000000803037211 */ /* 0x000fe200078fcaff */
[----:B------:R-:W-:-:S03]  /*02f0*/  IMAD R4, R4, R2, R5 ;  /* 0x0000000204047224 */ /* 0x000fc600078e0205 */
[----:B------:R-:W-:Y:S02]  /*0300*/  VIMNMX R11, R3, 0x8, PT ;  /* 0x00000008030b7848 */ /* 0x000fe40003fe0100 */
[----:B------:R-:W-:Y:S02]  /*0310*/  IABS R9, R4 ;  /* 0x0000000400097213 */ /* 0x000fe40000000000 */
[----:B------:R-:W-:-:S04]  /*0320*/  IABS R7, R11 ;  /* 0x0000000b00077213 */ /* 0x000fc80000000000 */
[----:B------:R-:W0:Y:S08]  /*0330*/  I2F.RP R0, R7 ;  /* 0x0000000700007306 */ /* 0x000e300000209400 */
[----:B0-----:R-:W0:Y:S02]  /*0340*/  MUFU.RCP R0, R0 ;  /* 0x0000000000007308 */ /* 0x001e240000001000 */
[----:B0-----:R-:W-:-:S06]  /*0350*/  VIADD R3, R0, 0xffffffe ;  /* 0x0ffffffe00037836 */ /* 0x001fcc0000000000 */
[----:B------:R-:W0:Y:S02]  /*0360*/  F2I.FTZ.U32.TRUNC.NTZ R3, R3 ;  /* 0x0000000300037305 */ /* 0x000e24000021f000 */
[----:B0-----:R-:W-:-:S04]  /*0370*/  IMAD.MOV R6, RZ, RZ, -R3 ;  /* 0x000000ffff067224 */ /* 0x001fc800078e0a03 */
[----:B------:R-:W-:Y:S01]  /*0380*/  IMAD.MOV.U32 R2, RZ, RZ, R6 ;  /* 0x000000ffff027224 */ /* 0x000fe200078e0006 */
[----:B------:R-:W-:-:S03]  /*0390*/  IABS R6, R11 ;  /* 0x0000000b00067213 */ /* 0x000fc60000000000 */
[----:B------:R-:W-:Y:S02]  /*03a0*/  IMAD R5, R2, R7, RZ ;  /* 0x0000000702057224 */ /* 0x000fe400078e02ff */
[----:B------:R-:W-:Y:S02]  /*03b0*/  IMAD.MOV.U32 R2, RZ, RZ, RZ ;  /* 0x000000ffff027224 */ /* 0x000fe400078e00ff */
[----:B------:R-:W-:Y:S02]  /*03c0*/  IMAD.MOV R0, RZ, RZ, -R6 ;  /* 0x000000ffff007224 */ /* 0x000fe400078e0a06 */
[----:B------:R-:W-:Y:S01]  /*03d0*/  IMAD.HI.U32 R2, R3, R5, R2 ;  /* 0x0000000503027227 */ /* 0x000fe200078e0002 */
[----:B------:R-:W0:Y:S05]  /*03e0*/  LDC R6, c[0x0][0x230] ;  /* 0x00008c00ff067b82 */ /* 0x000e2a0000000800 */
[----:B------:R-:W-:-:S04]  /*03f0*/  IMAD.HI.U32 R2, R2, R9, RZ ;  /* 0x0000000902027227 */ /* 0x000fc800078e00ff */
[----:B------:R-:W-:-:S05]  /*0400*/  IMAD R0, R2, R0, R9 ;  /* 0x0000000002007224 */ /* 0x000fca00078e0209 */
[----:B------:R-:W-:Y:S01]  /*0410*/  ISETP.GT.U32.AND P1, PT, R7, R0, PT ;  /* 0x000000000700720c */ /* 0x000fe20003f24070 */
[----:B0-----:R-:W-:-:S12]  /*0420*/  VIADD R6, R6, 0x7f ;  /* 0x0000007f06067836 */ /* 0x001fd80000000000 */
[----:B------:R-:W-:Y:S02]  /*0430*/  @!P1 IMAD.IADD R0, R0, 0x1, -R7 ;  /* 0x0000000100009824 */ /* 0x000fe400078e0a07 */
[----:B------:R-:W-:Y:S01]  /*0440*/  @!P1 VIADD R2, R2, 0x1 ;  /* 0x0000000102029836 */ /* 0x000fe20000000000 */
[----:B------:R-:W-:Y:S02]  /*0450*/  ISETP.NE.AND P1, PT, R11, RZ, PT ;  /* 0x000000ff0b00720c */ /* 0x000fe40003f25270 */
[----:B------:R-:W-:Y:S02]  /*0460*/  ISETP.GE.U32.AND P0, PT, R0, R7, PT ;  /* 0x000000070000720c */ /* 0x000fe40003f06070 */
[----:B------:R-:W-:-:S04]  /*0470*/  LOP3.LUT R0, R4, R11, RZ, 0x3c, !PT ;  /* 0x0000000b04007212 */ /* 0x000fc800078e3cff */
[----:B------:R-:W-:-:S07]  /*0480*/  ISETP.GE.AND P2, PT, R0, RZ, PT ;  /* 0x000000ff0000720c */ /* 0x000fce0003f46270 */
[----:B------:R-:W-:Y:S01]  /*0490*/  @P0 VIADD R2, R2, 0x1 ;  /* 0x0000000102020836 */ /* 0x000fe20000000000 */
[----:B------:R-:W-:-:S05]  /*04a0*/  ISETP.GT.AND P0, PT, R6, 0x7f, PT ;  /* 0x0000007f0600780c */ /* 0x000fca0003f04270 */
[----:B------:R-:W-:Y:S01]  /*04b0*/  @!P2 IMAD.MOV R2, RZ, RZ, -R2 ;  /* 0x000000ffff02a224 */ /* 0x000fe200078e0a02 */
[----:B------:R-:W-:-:S05]  /*04c0*/  @!P1 LOP3.LUT R2, RZ, R11, RZ, 0x33, !PT ;  /* 0x0000000bff029212 */ /* 0x000fca00078e33ff */
[----:B------:R-:W-:Y:S02]  /*04d0*/  IMAD.MOV R0, RZ, RZ, -R2 ;  /* 0x000000ffff007224 */ /* 0x000fe400078e0a02 */
[----:B------:R-:W-:Y:S02]  /*04e0*/  IMAD.SHL.U32 R42, R2, 0x10, RZ ;  /* 0x00000010022a7824 */ /* 0x000fe400078e00ff */
[----:B------:R-:W-:Y:S02]  /*04f0*/  IMAD R0, R11, R0, R4 ;  /* 0x000000000b007224 */ /* 0x000fe400078e0204 */
[----:B------:R-:W-:Y:S01]  /*0500*/  VIADD R30, R42, 0x1 ;  /* 0x000000012a1e7836 */ /* 0x000fe20000000000 */
[----:B------:R0:W-:Y:S01]  /*0510*/  STL [R1+0x2d4], R42 ;  /* 0x0002d42a01007387 */ /* 0x0001e20000100800 */
[----:B------:R-:W-:Y:S02]  /*0520*/  IMAD.IADD R0, R8, 0x1, R0 ;  /* 0x0000000108007824 */ /* 0x000fe400078e0200 */
[----:B------:R-:W-:-:S02]  /*0530*/  VIADD R31, R42, 0x2 ;  /* 0x000000022a1f7836 */ /* 0x000fc40000000000 */
[----:B------:R-:W-:Y:S02]  /*0540*/  IMAD R20, R0, 0x80, R51 ;  /* 0x0000008000147824 */ /* 0x000fe400078e0233 */
[C---:B------:R-:W-:Y:S02]  /*0550*/  VIADD R32, R42.reuse, 0x3 ;  /* 0x000000032a207836 */ /* 0x040fe40000000000 */
[C---:B------:R-:W-:Y:S01]  /*0560*/  VIADD R33, R42.reuse, 0x4 ;  /* 0x000000042a217836 */ /* 0x040fe20000000000 */
[----:B------:R0:W-:Y:S01]  /*0570*/  STL [R1+0x2fc], R20 ;  /* 0x0002fc1401007387 */ /* 0x0001e20000100800 */
[C---:B------:R-:W-:Y:S02]  /*0580*/  VIADD R34, R42.reuse, 0x5 ;  /* 0x000000052a227836 */ /* 0x040fe40000000000 */
[C---:B------:R-:W-:Y:S02]  /*0590*/  VIADD R35, R42.reuse, 0x6 ;  /* 0x000000062a237836 */ /* 0x040fe40000000000 */
[----:B------:R-:W-:-:S02]  /*05a0*/  VIADD R36, R42, 0x7 ;  /* 0x000000072a247836 */ /* 0x000fc40000000000 */
[C---:B------:R-:W-:Y:S02]  /*05b0*/  VIADD R37, R42.reuse, 0x8 ;  /* 0x000000082a257836 */ /* 0x040fe40000000000 */
[C---:B------:R-:W-:Y:S02]  /*05c0*/  VIADD R38, R42.reuse, 0x9 ;  /* 0x000000092a267836 */ /* 0x040fe40000000000 */
[C---:B------:R-:W-:Y:S02]  /*05d0*/  VIADD R39, R42.reuse, 0xa ;  /* 0x0000000a2a277836 */ /* 0x040fe40000000000 */
[C---:B------:R-:W-:Y:S02]  /*05e0*/  VIADD R40, R42.reuse, 0xb ;  /* 0x0000000b2a287836 */ /* 0x040fe40000000000 */
[C---:B------:R-:W-:Y:S02]  /*05f0*/  VIADD R41, R42.reuse, 0xc ;  /* 0x0000000c2a297836 */ /* 0x040fe40000000000 */
[----:B------:R-:W-:-:S02]  /*0600*/  VIADD R11, R42, 0xd ;  /* 0x0000000d2a0b7836 */ /* 0x000fc40000000000 */
[C---:B------:R-:W-:Y:S02]  /*0610*/  VIADD R12, R42.reuse, 0xe ;  /* 0x0000000e2a0c7836 */ /* 0x040fe40000000000 */
[----:B------:R-:W-:Y:S01]  /*0620*/  VIADD R14, R42, 0xf ;  /* 0x0000000f2a0e7836 */ /* 0x000fe20000000000 */
[----:B0-----:R-:W-:Y:S06]  /*0630*/  @P0 BRA `(.L_x_0) ;  /* 0x00000000002c0947 */ /* 0x001fec0003800000 */
[----:B------:R-:W-:Y:S01]  /*0640*/  IMAD.SHL.U32 R0, R25, 0x10, RZ ;  /* 0x0000001019007824 */ /* 0x000fe200078e00ff */
[----:B------:R-:W-:Y:S02]  /*0650*/  CS2R R32, SRZ ;  /* 0x0000000000207805 */ /* 0x000fe4000001ff00 */
[----:B------:R-:W-:Y:S02]  /*0660*/  CS2R R34, SRZ ;  /* 0x0000000000227805 */ /* 0x000fe4000001ff00 */
[----:B------:R-:W-:Y:S02]  /*0670*/  CS2R R36, SRZ ;  /* 0x0000000000247805 */ /* 0x000fe4000001ff00 */
[----:B------:R-:W-:Y:S01]  /*0680*/  CS2R R38, SRZ ;  /* 0x0000000000267805 */ /* 0x000fe2000001ff00 */
[----:B------:R0:W-:Y:S01]  /*0690*/  STL [R1+0x300], R0 ;  /* 0x0003000001007387 */ /* 0x0001e20000100800 */
[----:B------:R-:W-:Y:S02]  /*06a0*/  CS2R R24, SRZ ;  /* 0x0000000000187805 */ /* 0x000fe4000001ff00 */
[----:B------:R-:W-:-:S02]  /*06b0*/  CS2R R26, SRZ ;  /* 0x00000000001a7805 */ /* 0x000fc4000001ff00 */
[----:B------:R-:W-:Y:S02]  /*06c0*/  CS2R R28, SRZ ;  /* 0x00000000001c7805 */ /* 0x000fe4000001ff00 */
[----:B------:R-:W-:Y:S01]  /*06d0*/  CS2R R30, SRZ ;  /* 0x00000000001e7805 */ /* 0x000fe2000001ff00 */
[----:B------:R-:W-:Y:S06]  /*06e0*/  BRA `(.L_x_1) ;  /* 0x000000ac006c7947 */ /* 0x000fec0003800000 */
.L_x_0:
[----:B------:R-:W-:Y:S01]  /*06f0*/  IABS R13, R22 ;  /* 0x00000016000d7213 */ /* 0x000fe20000000000 */
[----:B------:R-:W-:Y:S01]  /*0700*/  ULDC UR13, c[0x0][0x23c] ;  /* 0x00008f00000d7ab9 */ /* 0x000fe20000000800 */
[----:B------:R-:W-:Y:S01]  /*0710*/  IABS R21, R23 ;  /* 0x0000001700157213 */ /* 0x000fe20000000000 */
[----:B------:R-:W-:Y:S01]  /*0720*/  ULDC.64 UR4, c[0x0][0x218] ;  /* 0x0000860000047ab9 */ /* 0x000fe20000000a00 */
[----:B------:R-:W0:Y:S01]  /*0730*/  I2F.RP R0, R13 ;  /* 0x0000000d00007306 */ /* 0x000e220000209400 */
[----:B------:R-:W-:Y:S01]  /*0740*/  ISETP.GE.AND P5, PT, R12, RZ, PT ;  /* 0x000000ff0c00720c */ /* 0x000fe20003fa6270 */
[----:B------:R-:W-:Y:S01]  /*0750*/  ULDC.64 UR6, c[0x0][0x210] ;  /* 0x0000840000067ab9 */ /* 0x000fe20000000a00 */
[----:B------:R-:W-:Y:S01]  /*0760*/  IABS R15, R40 ;  /* 0x00000028000f7213 */ /* 0x000fe20000000000 */
[----:B------:R-:W-:Y:S01]  /*0770*/  IMAD.SHL.U32 R50, R25, 0x10, RZ ;  /* 0x0000001019327824 */ /* 0x000fe200078e00ff */
[----:B------:R-:W-:Y:S01]  /*0780*/  IABS R16, R39 ;  /* 0x0000002700107213 */ /* 0x000fe20000000000 */
[----:B------:R-:W-:Y:S01]  /*0790*/  USHF.R.U32.HI UR8, URZ, 0x4, UR12 ;  /* 0x000000043f087899 */ /* 0x000fe2000801160c */
[----:B------:R-:W-:Y:S01]  /*07a0*/  ISETP.GE.AND P3, PT, R11, RZ, PT ;  /* 0x000000ff0b00720c */ /* 0x000fe20003f66270 */
[----:B------:R-:W1:Y:S01]  /*07b0*/  I2F.RP R7, R21 ;  /* 0x0000001500077306 */ /* 0x000e620000209400 */
[----:B------:R-:W-:Y:S01]  /*07c0*/  IABS R17, R38 ;  /* 0x0000002600117213 */ /* 0x000fe20000000000 */
[----:B------:R-:W-:Y:S01]  /*07d0*/  STL [R1+0x300], R50 ;  /* 0x0003003201007387 */ /* 0x000fe20000100800 */
[----:B------:R-:W-:Y:S01]  /*07e0*/  ISETP.GE.AND P0, PT, R14, RZ, PT ;  /* 0x000000ff0e00720c */ /* 0x000fe20003f06270 */
[----:B------:R-:W-:Y:S01]  /*07f0*/  USGXT.U32 UR8, UR8, 0xe ;  /* 0x0000000e0808789a */ /* 0x000fe20008000000 */
[----:B------:R-:W-:Y:S01]  /*0800*/  ISETP.GE.AND P4, PT, R20, RZ, PT ;  /* 0x000000ff1400720c */ /* 0x000fe20003f86270 */
[----:B------:R-:W-:Y:S01]  /*0810*/  IMAD.MOV.U32 R68, RZ, RZ, RZ ;  /* 0x000000ffff447224 */ /* 0x000fe200078e00ff */
[----:B------:R-:W-:Y:S01]  /*0820*/  ISETP.NE.AND P2, PT, R22, RZ, PT ;  /* 0x000000ff1600720c */ /* 0x000fe20003f45270 */
[----:B0-----:R-:W0:Y:S01]  /*0830*/  MUFU.RCP R0, R0 ;  /* 0x0000000000007308 */ /* 0x001e220000001000 */
[----:B------:R-:W-:-:S02]  /*0840*/  IABS R19, R34 ;  /* 0x0000002200137213 */ /* 0x000fc40000000000 */
[----:B------:R-:W-:Y:S02]  /*0850*/  IABS R27, R30 ;  /* 0x0000001e001b7213 */ /* 0x000fe40000000000 */
[----:B------:R-:W-:Y:S02]  /*0860*/  IABS R24, R31 ;  /* 0x0000001f00187213 */ /* 0x000fe40000000000 */
[----:B------:R-:W-:Y:S01]  /*0870*/  IABS R29, R42 ;  /* 0x0000002a001d7213 */ /* 0x000fe20000000000 */
[----:B-1----:R-:W1:Y:S01]  /*0880*/  MUFU.RCP R7, R7 ;  /* 0x0000000700077308 */ /* 0x002e620000001000 */
[----:B0-----:R-:W-:Y:S01]  /*0890*/  VIADD R2, R0, 0xffffffe ;  /* 0x0ffffffe00027836 */ /* 0x001fe20000000000 */
[----:B------:R-:W-:-:S06]  /*08a0*/  IABS R0, R14 ;  /* 0x0000000e00007213 */ /* 0x000fcc0000000000 */
[----:B------:R0:W2:Y:S01]  /*08b0*/  F2I.FTZ.U32.TRUNC.NTZ R3, R2 ;  /* 0x0000000200037305 */ /* 0x0000a2000021f000 */
[----:B-1----:R-:W-:-:S07]  /*08c0*/  VIADD R4, R7, 0xffffffe ;  /* 0x0ffffffe07047836 */ /* 0x002fce0000000000 */
[----:B------:R1:W3:Y:S01]  /*08d0*/  F2I.FTZ.U32.TRUNC.NTZ R5, R4 ;  /* 0x0000000400057305 */ /* 0x0002e2000021f000 */
[----:B0-----:R-:W-:Y:S02]  /*08e0*/  IMAD.MOV.U32 R2, RZ, RZ, RZ ;  /* 0x000000ffff027224 */ /* 0x001fe400078e00ff */
[----:B--2---:R-:W-:Y:S02]  /*08f0*/  IMAD.MOV R8, RZ, RZ, -R3 ;  /* 0x000000ffff087224 */ /* 0x004fe400078e0a03 */
[----:B-1----:R-:W-:Y:S02]  /*0900*/  IMAD.MOV.U32 R4, RZ, RZ, RZ ;  /* 0x000000ffff047224 */ /* 0x002fe400078e00ff */
[----:B------:R-:W-:Y:S01]  /*0910*/  IMAD R9, R8, R13, RZ ;  /* 0x0000000d08097224 */ /* 0x000fe200078e02ff */
[----:B------:R-:W-:Y:S01]  /*0920*/  IABS R8, R20 ;  /* 0x0000001400087213 */ /* 0x000fe20000000000 */
[----:B---3--:R-:W-:Y:S02]  /*0930*/  IMAD.MOV R10, RZ, RZ, -R5 ;  /* 0x000000ffff0a7224 */ /* 0x008fe400078e0a05 */
[----:B------:R-:W-:Y:S01]  /*0940*/  IMAD.HI.U32 R3, R3, R9, R2 ;  /* 0x0000000903037227 */ /* 0x000fe200078e0002 */
[----:B------:R-:W-:-:S02]  /*0950*/  IABS R2, R12 ;  /* 0x0000000c00027213 */ /* 0x000fc40000000000 */
[----:B------:R-:W-:Y:S01]  /*0960*/  IABS R12, R41 ;  /* 0x00000029000c7213 */ /* 0x000fe20000000000 */
[----:B------:R-:W-:Y:S02]  /*0970*/  IMAD R7, R10, R21, RZ ;  /* 0x000000150a077224 */ /* 0x000fe400078e02ff */
[----:B------:R-:W-:-:S04]  /*0980*/  IMAD.HI.U32 R3, R3, R8, RZ ;  /* 0x0000000803037227 */ /* 0x000fc800078e00ff */
[----:B------:R-:W-:-:S04]  /*0990*/  IMAD.HI.U32 R4, R5, R7, R4 ;  /* 0x0000000705047227 */ /* 0x000fc800078e0004 */
[----:B------:R-:W-:Y:S02]  /*09a0*/  IMAD.MOV.U32 R5, RZ, RZ, R0 ;  /* 0x000000ffff057224 */ /* 0x000fe400078e0000 */
[----:B------:R-:W-:Y:S02]  /*09b0*/  IMAD.MOV R3, RZ, RZ, -R3 ;  /* 0x000000ffff037224 */ /* 0x000fe400078e0a03 */
[----:B------:R-:W-:-:S04]  /*09c0*/  IMAD.HI.U32 R0, R4, R5, RZ ;  /* 0x0000000504007227 */ /* 0x000fc800078e00ff */
[----:B------:R-:W-:Y:S02]  /*09d0*/  IMAD.MOV R10, RZ, RZ, -R0 ;  /* 0x000000ffff0a7224 */ /* 0x000fe400078e0a00 */
[----:B------:R-:W-:Y:S02]  /*09e0*/  IMAD R0, R13, R3, R8 ;  /* 0x000000030d007224 */ /* 0x000fe400078e0208 */
[----:B------:R-:W-:Y:S02]  /*09f0*/  IMAD.MOV.U32 R7, RZ, RZ, R2 ;  /* 0x000000ffff077224 */ /* 0x000fe400078e0002 */
[----:B------:R-:W-:Y:S01]  /*0a00*/  IMAD R3, R21, R10, R5 ;  /* 0x0000000a15037224 */ /* 0x000fe200078e0205 */
[----:B------:R-:W-:Y:S01]  /*0a10*/  ISETP.GT.U32.AND P1, PT, R13, R0, PT ;  /* 0x000000000d00720c */ /* 0x000fe20003f24070 */
[----:B------:R-:W-:Y:S01]  /*0a20*/  IMAD.HI.U32 R2, R4, R7, RZ ;  /* 0x0000000704027227 */ /* 0x000fe200078e00ff */
[----:B------:R-:W-:-:S03]  /*0a30*/  IABS R10, R11 ;  /* 0x0000000b000a7213 */ /* 0x000fc60000000000 */
[----:B------:R-:W-:Y:S02]  /*0a40*/  IMAD.MOV R2, RZ, RZ, -R2 ;  /* 0x000000ffff027224 */ /* 0x000fe400078e0a02 */
[----:B------:R-:W-:-:S04]  /*0a50*/  IMAD.HI.U32 R8, R4, R15, RZ ;  /* 0x0000000f04087227 */ /* 0x000fc800078e00ff */
[----:B------:R-:W-:Y:S02]  /*0a60*/  IMAD R5, R21, R2, R7 ;  /* 0x0000000215057224 */ /* 0x000fe400078e0207 */
[----:B------:R-:W-:-:S04]  /*0a70*/  IMAD.HI.U32 R2, R4, R10, RZ ;  /* 0x0000000a04027227 */ /* 0x000fc800078e00ff */
[----:B------:R-:W-:-:S04]  /*0a80*/  IMAD.HI.U32 R7, R4, R12, RZ ;  /* 0x0000000c04077227 */ /* 0x000fc800078e00ff */
[----:B------:R-:W-:Y:S02]  /*0a90*/  @!P1 IMAD.IADD R0, R0, 0x1, -R13 ;  /* 0x0000000100009824 */ /* 0x000fe400078e0a0d */
[----:B------:R-:W-:Y:S02]  /*0aa0*/  IMAD.MOV R11, RZ, RZ, -R2 ;  /* 0x000000ffff0b7224 */ /* 0x000fe400078e0a02 */
[----:B------:R-:W-:Y:S01]  /*0ab0*/  IMAD.MOV R14, RZ, RZ, -R7 ;  /* 0x000000ffff0e7224 */ /* 0x000fe200078e0a07 */
[----:B------:R-:W-:Y:S01]  /*0ac0*/  ISETP.GT.U32.AND P1, PT, R13, R0, PT ;  /* 0x000000000d00720c */ /* 0x000fe20003f24070 */
[----:B------:R-:W-:-:S04]  /*0ad0*/  IMAD.HI.U32 R2, R4, R16, RZ ;  /* 0x0000001004027227 */ /* 0x000fc800078e00ff */
[----:B------:R-:W-:Y:S02]  /*0ae0*/  IMAD R7, R21, R11, R10 ;  /* 0x0000000b15077224 */ /* 0x000fe400078e020a */
[----:B------:R-:W-:-:S03]  /*0af0*/  IMAD.HI.U32 R9, R4, R17, RZ ;  /* 0x0000001104097227 */ /* 0x000fc600078e00ff */
[C---:B------:R-:W-:Y:S01]  /*0b00*/  ISETP.GT.U32.AND P6, PT, R21.reuse, R7, PT ;  /* 0x000000071500720c */ /* 0x040fe20003fc4070 */
[----:B------:R-:W-:Y:S02]  /*0b10*/  IMAD.MOV R10, RZ, RZ, -R8 ;  /* 0x000000ffff0a7224 */ /* 0x000fe400078e0a08 */
[C---:B------:R-:W-:Y:S01]  /*0b20*/  IMAD R8, R21.reuse, R14, R12 ;  /* 0x0000000e15087224 */ /* 0x040fe200078e020c */
[----:B------:R-:W-:Y:S01]  /*0b30*/  IABS R12, R37 ;  /* 0x00000025000c7213 */ /* 0x000fe20000000000 */
[----:B------:R-:W-:Y:S02]  /*0b40*/  IMAD.MOV R2, RZ, RZ, -R2 ;  /* 0x000000ffff027224 */ /* 0x000fe400078e0a02 */
[----:B------:R-:W-:Y:S02]  /*0b50*/  IMAD.MOV R18, RZ, RZ, -R9 ;  /* 0x000000ffff127224 */ /* 0x000fe400078e0a09 */
[C---:B------:R-:W-:Y:S02]  /*0b60*/  IMAD R9, R21.reuse, R10, R15 ;  /* 0x0000000a15097224 */ /* 0x040fe400078e020f */
[----:B------:R-:W-:Y:S01]  /*0b70*/  IMAD R10, R21, R2, R16 ;  /* 0x00000002150a7224 */ /* 0x000fe200078e0210 */
[----:B------:R-:W-:Y:S01]  /*0b80*/  IABS R16, R36 ;  /* 0x0000002400107213 */ /* 0x000fe20000000000 */
[----:B------:R-:W-:-:S04]  /*0b90*/  IMAD.HI.U32 R2, R4, R12, RZ ;  /* 0x0000000c04027227 */ /* 0x000fc800078e00ff */
[----:B------:R-:W-:Y:S01]  /*0ba0*/  @!P1 IMAD.IADD R0, R0, 0x1, -R13 ;  /* 0x0000000100009824 */ /* 0x000fe200078e0a0d */
[----:B------:R-:W-:Y:S01]  /*0bb0*/  ISETP.GT.U32.AND P1, PT, R21, R3, PT ;  /* 0x000000031500720c */ /* 0x000fe20003f24070 */
[----:B------:R-:W-:Y:S02]  /*0bc0*/  IMAD.MOV R15, RZ, RZ, -R2 ;  /* 0x000000ffff0f7224 */ /* 0x000fe400078e0a02 */
[----:B------:R-:W-:-:S04]  /*0bd0*/  IMAD.HI.U32 R2, R4, R16, RZ ;  /* 0x0000001004027227 */ /* 0x000fc800078e00ff */
[----:B------:R-:W-:Y:S02]  /*0be0*/  IMAD R12, R21, R15, R12 ;  /* 0x0000000f150c7224 */ /* 0x000fe400078e020c */
[----:B------:R-:W-:Y:S02]  /*0bf0*/  IMAD.MOV R15, RZ, RZ, -R2 ;  /* 0x000000ffff0f7224 */ /* 0x000fe400078e0a02 */
[----:B------:R-:W-:Y:S02]  /*0c00*/  IMAD.MOV.U32 R2, RZ, RZ, R0 ;  /* 0x000000ffff027224 */ /* 0x000fe400078e0000 */
[----:B------:R-:W-:Y:S01]  /*0c10*/  @!P1 IMAD.IADD R3, R3, 0x1, -R21 ;  /* 0x0000000103039824 */ /* 0x000fe200078e0a15 */
[C---:B------:R-:W-:Y:S01]  /*0c20*/  ISETP.GT.U32.AND P1, PT, R21.reuse, R9, PT ;  /* 0x000000091500720c */ /* 0x040fe20003f24070 */
[----:B------:R-:W-:Y:S01]  /*0c30*/  @!P4 IMAD.MOV R2, RZ, RZ, -R2 ;  /* 0x000000ffff02c224 */ /* 0x000fe200078e0a02 */
[----:B------:R-:W-:Y:S01]  /*0c40*/  @!P2 LOP3.LUT R2, RZ, R22, RZ, 0x33, !PT ;  /* 0x00000016ff02a212 */ /* 0x000fe200078e33ff */
[C---:B------:R-:W-:Y:S01]  /*0c50*/  IMAD R11, R21.reuse, R18, R17 ;  /* 0x00000012150b7224 */ /* 0x040fe200078e0211 */
[C---:B------:R-:W-:Y:S01]  /*0c60*/  ISETP.GT.U32.AND P2, PT, R21.reuse, R8, PT ;  /* 0x000000081500720c */ /* 0x040fe20003f44070 */
[C---:B------:R-:W-:Y:S01]  /*0c70*/  IMAD R0, R21.reuse, R15, R16 ;  /* 0x0000000f15007224 */ /* 0x040fe200078e0210 */
[----:B------:R-:W-:Y:S01]  /*0c80*/  ISETP.GT.U32.AND P4, PT, R21, R5, PT ;  /* 0x000000051500720c */ /* 0x000fe20003f84070 */
[----:B------:R-:W-:Y:S01]  /*0c90*/  @!P6 IMAD.IADD R7, R7, 0x1, -R21 ;  /* 0x000000010707e824 */ /* 0x000fe200078e0a15 */
[----:B------:R-:W-:Y:S01]  /*0ca0*/  IABS R17, R35 ;  /* 0x0000002300117213 */ /* 0x000fe20000000000 */
[----:B------:R-:W-:Y:S01]  /*0cb0*/  IMAD.HI.U32 R14, R4, R19, RZ ;  /* 0x00000013040e7227 */ /* 0x000fe200078e00ff */
[----:B------:R-:W-:-:S02]  /*0cc0*/  ISETP.GT.U32.AND P6, PT, R21, R11, PT ;  /* 0x0000000b1500720c */ /* 0x000fc40003fc4070 */
[----:B------:R-:W-:Y:S01]  /*0cd0*/  IABS R22, R32 ;  /* 0x0000002000167213 */ /* 0x000fe20000000000 */
[----:B------:R-:W-:Y:S01]  /*0ce0*/  @!P1 IMAD.IADD R9, R9, 0x1, -R21 ;  /* 0x0000000109099824 */ /* 0x000fe200078e0a15 */
[----:B------:R-:W-:Y:S01]  /*0cf0*/  ISETP.GT.U32.AND P1, PT, R21, R0, PT ;  /* 0x000000001500720c */ /* 0x000fe20003f24070 */
[----:B------:R-:W-:-:S04]  /*0d00*/  IMAD.HI.U32 R13, R4, R17, RZ ;  /* 0x00000011040d7227 */ /* 0x000fc800078e00ff */
[--C-:B------:R-:W-:Y:S01]  /*0d10*/  @!P2 IMAD.IADD R8, R8, 0x1, -R21.reuse ;  /* 0x000000010808a824 */ /* 0x100fe200078e0a15 */
[----:B------:R-:W-:Y:S01]  /*0d20*/  ISETP.GT.U32.AND P2, PT, R21, R12, PT ;  /* 0x0000000c1500720c */ /* 0x000fe20003f44070 */
[----:B------:R-:W-:Y:S01]  /*0d30*/  @!P4 IMAD.IADD R5, R5, 0x1, -R21 ;  /* 0x000000010505c824 */ /* 0x000fe200078e0a15 */
[C---:B------:R-:W-:Y:S01]  /*0d40*/  ISETP.GT.U32.AND P4, PT, R21.reuse, R10, PT ;  /* 0x0000000a1500720c */ /* 0x040fe20003f84070 */
[----:B------:R-:W-:Y:S02]  /*0d50*/  IMAD.MOV R18, RZ, RZ, -R13 ;  /* 0x000000ffff127224 */ /* 0x000fe400078e0a0d */
[----:B------:R-:W-:Y:S02]  /*0d60*/  IMAD.MOV R20, RZ, RZ, -R14 ;  /* 0x000000ffff147224 */ /* 0x000fe400078e0a0e */
[----:B------:R-:W-:Y:S02]  /*0d70*/  IMAD R14, R21, R18, R17 ;  /* 0x00000012150e7224 */ /* 0x000fe400078e0211 */
[--C-:B------:R-:W-:Y:S01]  /*0d80*/  @!P6 IMAD.IADD R11, R11, 0x1, -R21.reuse ;  /* 0x000000010b0be824 */ /* 0x100fe200078e0a15 */
[C---:B------:R-:W-:Y:S01]  /*0d90*/  ISETP.GT.U32.AND P6, PT, R21.reuse, R3, PT ;  /* 0x000000031500720c */ /* 0x040fe20003fc4070 */
[--C-:B------:R-:W-:Y:S01]  /*0da0*/  @!P1 IMAD.IADD R0, R0, 0x1, -R21.reuse ;  /* 0x0000000100009824 */ /* 0x100fe200078e0a15 */
[C---:B------:R-:W-:Y:S01]  /*0db0*/  ISETP.GT.U32.AND P1, PT, R21.reuse, R7, PT ;  /* 0x000000071500720c */ /* 0x040fe20003f24070 */
[--C-:B------:R-:W-:Y:S01]  /*0dc0*/  @!P2 IMAD.IADD R12, R12, 0x1, -R21.reuse ;  /* 0x000000010c0ca824 */ /* 0x100fe200078e0a15 */
[C---:B------:R-:W-:Y:S01]  /*0dd0*/  ISETP.GT.U32.AND P2, PT, R21.reuse, R5, PT ;  /* 0x000000051500720c */ /* 0x040fe20003f44070 */
[----:B------:R-:W-:Y:S01]  /*0de0*/  @!P4 IMAD.IADD R10, R10, 0x1, -R21 ;  /* 0x000000010a0ac824 */ /* 0x000fe200078e0a15 */
[C---:B------:R-:W-:Y:S01]  /*0df0*/  ISETP.GT.U32.AND P4, PT, R21.reuse, R14, PT ;  /* 0x0000000e1500720c */ /* 0x040fe20003f84070 */
[----:B------:R-:W-:Y:S01]  /*0e00*/  IMAD R15, R21, R20, R19 ;  /* 0x00000014150f7224 */ /* 0x000fe200078e0213 */
[----:B------:R-:W-:Y:S01]  /*0e10*/  IABS R19, R33 ;  /* 0x0000002100137213 */ /* 0x000fe20000000000 */
[----:B------:R-:W-:-:S04]  /*0e20*/  IMAD.HI.U32 R18, R4, R27, RZ ;  /* 0x0000001b04127227 */ /* 0x000fc800078e00ff */
[----:B------:R-:W-:Y:S01]  /*0e30*/  @!P6 IMAD.IADD R3, R3, 0x1, -R21 ;  /* 0x000000010303e824 */ /* 0x000fe200078e0a15 */
[----:B------:R-:W-:Y:S01]  /*0e40*/  ISETP.GT.U32.AND P6, PT, R21, R12, PT ;  /* 0x0000000c1500720c */ /* 0x000fe20003fc4070 */
[----:B------:R-:W-:-:S04]  /*0e50*/  IMAD.HI.U32 R13, R4, R19, RZ ;  /* 0x00000013040d7227 */ /* 0x000fc800078e00ff */
[--C-:B------:R-:W-:Y:S01]  /*0e60*/  @!P2 IMAD.IADD R5, R5, 0x1, -R21.reuse ;  /* 0x000000010505a824 */ /* 0x100fe200078e0a15 */
[C---:B------:R-:W-:Y:S01]  /*0e70*/  ISETP.GT.U32.AND P2, PT, R21.reuse, R9, PT ;  /* 0x000000091500720c */ /* 0x040fe20003f44070 */
[--C-:B------:R-:W-:Y:S01]  /*0e80*/  @!P4 IMAD.IADD R14, R14, 0x1, -R21.reuse ;  /* 0x000000010e0ec824 */ /* 0x100fe200078e0a15 */
[----:B------:R-:W-:Y:S01]  /*0e90*/  ISETP.GT.U32.AND P4, PT, R21, R8, PT ;  /* 0x000000081500720c */ /* 0x000fe20003f84070 */
[----:B------:R-:W-:Y:S01]  /*0ea0*/  @!P1 IMAD.IADD R7, R7, 0x1, -R21 ;  /* 0x0000000107079824 */ /* 0x000fe200078e0a15 */
[----:B------:R-:W-:Y:S01]  /*0eb0*/  ISETP.GT.U32.AND P1, PT, R21, R10, PT ;  /* 0x0000000a1500720c */ /* 0x000fe20003f24070 */
[----:B------:R-:W-:-:S04]  /*0ec0*/  IMAD.HI.U32 R16, R4, R22, RZ ;  /* 0x0000001604107227 */ /* 0x000fc800078e00ff */
[----:B------:R-:W-:Y:S02]  /*0ed0*/  IMAD.MOV R20, RZ, RZ, -R13 ;  /* 0x000000ffff147224 */ /* 0x000fe400078e0a0d */
[----:B------:R-:W-:Y:S02]  /*0ee0*/  IMAD.MOV R28, RZ, RZ, -R18 ;  /* 0x000000ffff1c7224 */ /* 0x000fe400078e0a12 */
[----:B------:R-:W-:Y:S01]  /*0ef0*/  @!P3 IMAD.MOV R7, RZ, RZ, -R7 ;  /* 0x000000ffff07b224 */ /* 0x000fe200078e0a07 */
[----:B------:R-:W-:Y:S01]  /*0f00*/  ISETP.GT.U32.AND P3, PT, R21, R14, PT ;  /* 0x0000000e1500720c */ /* 0x000fe20003f64070 */
[----:B------:R-:W-:-:S04]  /*0f10*/  IMAD.HI.U32 R17, R4, R24, RZ ;  /* 0x0000001804117227 */ /* 0x000fc800078e00ff */
[----:B------:R-:W-:Y:S02]  /*0f20*/  IMAD.MOV R13, RZ, RZ, -R16 ;  /* 0x000000ffff0d7224 */ /* 0x000fe400078e0a10 */
[----:B------:R-:W-:Y:S01]  /*0f30*/  @!P0 IMAD.MOV R3, RZ, RZ, -R3 ;  /* 0x000000ffff038224 */ /* 0x000fe200078e0a03 */
[C---:B------:R-:W-:Y:S01]  /*0f40*/  ISETP.GT.U32.AND P0, PT, R21.reuse, R11, PT ;  /* 0x0000000b1500720c */ /* 0x040fe20003f04070 */
[C---:B------:R-:W-:Y:S01]  /*0f50*/  IMAD R16, R21.reuse, R20, R19 ;  /* 0x0000001415107224 */ /* 0x040fe200078e0213 */
[----:B------:R-:W-:Y:S01]  /*0f60*/  SHF.R.S32.HI R19, RZ, 0x1f, R6 ;  /* 0x0000001fff137819 */ /* 0x000fe20000011406 */
[C---:B------:R-:W-:Y:S02]  /*0f70*/  IMAD R20, R21.reuse, R28, R27 ;  /* 0x0000001c15147224 */ /* 0x040fe400078e021b */
[----:B------:R-:W-:Y:S02]  /*0f80*/  IMAD.MOV R26, RZ, RZ, -R17 ;  /* 0x000000ffff1a7224 */ /* 0x000fe400078e0a11 */
[----:B------:R-:W-:-:S02]  /*0f90*/  IMAD R17, R21, R13, R22 ;  /* 0x0000000d15117224 */ /* 0x000fc400078e0216 */
        /* <DEDUP_REMOVED lines=8> */
[C---:B------:R-:W-:Y:S02]  /*1020*/  IMAD R18, R21.reuse, R26, R24 ;  /* 0x0000001a15127224 */ /* 0x040fe400078e0218 */
[----:B------:R-:W-:Y:S01]  /*1030*/  @!P5 IMAD.MOV R5, RZ, RZ, -R5 ;  /* 0x000000ffff05d224 */ /* 0x000fe200078e0a05 */
[----:B------:R-:W-:Y:S01]  /*1040*/  ISETP.GT.U32.AND P5, PT, R21, R0, PT ;  /* 0x000000001500720c */ /* 0x000fe20003fa4070 */
[----:B------:R-:W-:Y:S01]  /*1050*/  @!P3 IMAD.IADD R14, R14, 0x1, -R21 ;  /* 0x000000010e0eb824 */ /* 0x000fe200078e0a15 */
[----:B------:R-:W-:Y:S01]  /*1060*/  ISETP.GE.AND P3, PT, R41, RZ, PT ;  /* 0x000000ff2900720c */ /* 0x000fe20003f66270 */
[----:B------:R-:W-:Y:S01]  /*1070*/  IMAD.HI.U32 R4, R4, R29, RZ ;  /* 0x0000001d04047227 */ /* 0x000fe200078e00ff */
[----:B------:R-:W-:-:S03]  /*1080*/  LEA.HI R41, R19, R6, RZ, 0x7 ;  /* 0x0000000613297211 */ /* 0x000fc600078f38ff */
[--C-:B------:R-:W-:Y:S01]  /*1090*/  @!P0 IMAD.IADD R11, R11, 0x1, -R21.reuse ;  /* 0x000000010b0b8824 */ /* 0x100fe200078e0a15 */
[----:B------:R-:W-:Y:S01]  /*10a0*/  ISETP.GT.U32.AND P0, PT, R21, R18, PT ;  /* 0x000000121500720c */ /* 0x000fe20003f04070 */
[----:B------:R-:W-:Y:S02]  /*10b0*/  IMAD.MOV R4, RZ, RZ, -R4 ;  /* 0x000000ffff047224 */ /* 0x000fe400078e0a04 */
[--C-:B------:R-:W-:Y:S01]  /*10c0*/  @!P2 IMAD.IADD R16, R16, 0x1, -R21.reuse ;  /* 0x000000011010a824 */ /* 0x100fe200078e0a15 */
[----:B------:R-:W-:Y:S01]  /*10d0*/  ISETP.GE.AND P2, PT, R39, RZ, PT ;  /* 0x000000ff2700720c */ /* 0x000fe20003f46270 */
[----:B------:R-:W-:Y:S01]  /*10e0*/  @!P6 IMAD.IADD R20, R20, 0x1, -R21 ;  /* 0x000000011414e824 */ /* 0x000fe200078e0a15 */
[----:B------:R-:W-:Y:S01]  /*10f0*/  ISETP.GE.AND P6, PT, R36, RZ, PT ;  /* 0x000000ff2400720c */ /* 0x000fe20003fc6270 */
[----:B------:R-:W-:Y:S01]  /*1100*/  IMAD R22, R21, R4, R29 ;  /* 0x0000000415167224 */ /* 0x000fe200078e021d */
[----:B------:R-:W-:Y:S01]  /*1110*/  LOP3.LUT R4, RZ, R23, RZ, 0x33, !PT ;  /* 0x00000017ff047212 */ /* 0x000fe200078e33ff */
[--C-:B------:R-:W-:Y:S01]  /*1120*/  @!P4 IMAD.IADD R15, R15, 0x1, -R21.reuse ;  /* 0x000000010f0fc824 */ /* 0x100fe200078e0a15 */
[----:B------:R-:W-:Y:S01]  /*1130*/  ISETP.GE.AND P4, PT, R40, RZ, PT ;  /* 0x000000ff2800720c */ /* 0x000fe20003f86270 */
[--C-:B------:R-:W-:Y:S01]  /*1140*/  @!P1 IMAD.IADD R17, R17, 0x1, -R21.reuse ;  /* 0x0000000111119824 */ /* 0x100fe200078e0a15 */
[----:B------:R-:W-:Y:S01]  /*1150*/  ISETP.GE.AND P1, PT, R38, RZ, PT ;  /* 0x000000ff2600720c */ /* 0x000fe20003f26270 */
[--C-:B------:R-:W-:Y:S01]  /*1160*/  @!P5 IMAD.IADD R0, R0, 0x1, -R21.reuse ;  /* 0x000000010000d824 */ /* 0x100fe200078e0a15 */
[C---:B------:R-:W-:Y:S01]  /*1170*/  ISETP.GT.U32.AND P5, PT, R21.reuse, R22, PT ;  /* 0x000000161500720c */ /* 0x040fe20003fa4070 */
[----:B------:R-:W-:Y:S01]  /*1180*/  @!P3 IMAD.MOV R8, RZ, RZ, -R8 ;  /* 0x000000ffff08b224 */ /* 0x000fe200078e0a08 */
[----:B------:R-:W-:Y:S01]  /*1190*/  ISETP.GT.U32.AND P3, PT, R21, R15, PT ;  /* 0x0000000f1500720c */ /* 0x000fe20003f64070 */
[----:B------:R-:W-:Y:S01]  /*11a0*/  @!P0 IMAD.IADD R18, R18, 0x1, -R21 ;  /* 0x0000000112128824 */ /* 0x000fe200078e0a15 */
[----:B------:R-:W-:Y:S01]  /*11b0*/  ISETP.GE.AND P0, PT, R37, RZ, PT ;  /* 0x000000ff2500720c */ /* 0x000fe20003f06270 */
[----:B------:R-:W-:-:S02]  /*11c0*/  IMAD.MOV.U32 R13, RZ, RZ, R0 ;  /* 0x000000ffff0d7224 */ /* 0x000fc400078e0000 */
[----:B------:R-:W-:Y:S01]  /*11d0*/  @!P2 IMAD.MOV R10, RZ, RZ, -R10 ;  /* 0x000000ffff0aa224 */ /* 0x000fe200078e0a0a */
[----:B------:R-:W-:Y:S01]  /*11e0*/  ISETP.GT.U32.AND P2, PT, R21, R17, PT ;  /* 0x000000111500720c */ /* 0x000fe20003f44070 */
[----:B------:R-:W-:Y:S01]  /*11f0*/  @!P6 IMAD.MOV R13, RZ, RZ, -R13 ;  /* 0x000000ffff0de224 */ /* 0x000fe200078e0a0d */
[----:B------:R-:W-:Y:S01]  /*1200*/  ISETP.GE.AND P6, PT, R35, RZ, PT ;  /* 0x000000ff2300720c */ /* 0x000fe20003fc6270 */
[----:B------:R-:W-:Y:S01]  /*1210*/  @!P4 IMAD.MOV R9, RZ, RZ, -R9 ;  /* 0x000000ffff09c224 */ /* 0x000fe200078e0a09 */
[C---:B------:R-:W-:Y:S01]  /*1220*/  ISETP.GT.U32.AND P4, PT, R21.reuse, R16, PT ;  /* 0x000000101500720c */ /* 0x040fe20003f84070 */
[----:B------:R-:W-:Y:S01]  /*1230*/  @!P1 IMAD.MOV R11, RZ, RZ, -R11 ;  /* 0x000000ffff0b9224 */ /* 0x000fe200078e0a0b */
[----:B------:R-:W-:Y:S01]  /*1240*/  ISETP.GT.U32.AND P1, PT, R21, R18, PT ;  /* 0x000000121500720c */ /* 0x000fe20003f24070 */
[--C-:B------:R-:W-:Y:S02]  /*1250*/  @!P5 IMAD.IADD R22, R22, 0x1, -R21.reuse ;  /* 0x000000011616d824 */ /* 0x100fe400078e0a15 */
[--C-:B------:R-:W-:Y:S01]  /*1260*/  @!P3 IMAD.IADD R15, R15, 0x1, -R21.reuse ;  /* 0x000000010f0fb824 */ /* 0x100fe200078e0a15 */
[----:B------:R-:W-:Y:S01]  /*1270*/  ISETP.GE.AND P3, PT, R34, RZ, PT ;  /* 0x000000ff2200720c */ /* 0x000fe20003f66270 */
[----:B------:R-:W-:Y:S01]  /*1280*/  @!P0 IMAD.MOV R12, RZ, RZ, -R12 ;  /* 0x000000ffff0c8224 */ /* 0x000fe200078e0a0c */
[----:B------:R-:W-:Y:S01]  /*1290*/  ISETP.GT.U32.AND P0, PT, R21, R20, PT ;  /* 0x000000141500720c */ /* 0x000fe20003f04070 */
[----:B------:R-:W-:Y:S01]  /*12a0*/  IMAD R0, R51, UR13, RZ ;  /* 0x0000000d33007c24 */ /* 0x000fe2000f8e02ff */
[----:B------:R-:W-:Y:S01]  /*12b0*/  ISETP.GT.U32.AND P5, PT, R21, R22, PT ;  /* 0x000000161500720c */ /* 0x000fe20003fa4070 */
[--C-:B------:R-:W-:Y:S01]  /*12c0*/  @!P2 IMAD.IADD R17, R17, 0x1, -R21.reuse ;  /* 0x000000011111a824 */ /* 0x100fe200078e0a15 */
[----:B------:R-:W-:Y:S01]  /*12d0*/  ISETP.GE.AND P2, PT, R32, RZ, PT ;  /* 0x000000ff2000720c */ /* 0x000fe20003f46270 */
[----:B------:R-:W-:Y:S01]  /*12e0*/  @!P6 IMAD.MOV R14, RZ, RZ, -R14 ;  /* 0x000000ffff0ee224 */ /* 0x000fe200078e0a0e */
[----:B------:R-:W-:Y:S01]  /*12f0*/  IADD3 R26, P6, R0, UR4, RZ ;  /* 0x00000004001a7c10 */ /* 0x000fe2000ffde0ff */
[--C-:B------:R-:W-:Y:S01]  /*1300*/  @!P4 IMAD.IADD R16, R16, 0x1, -R21.reuse ;  /* 0x000000011010c824 */ /* 0x100fe200078e0a15 */
[----:B------:R-:W-:Y:S01]  /*1310*/  ISETP.GE.AND P4, PT, R33, RZ, PT ;  /* 0x000000ff2100720c */ /* 0x000fe20003f86270 */
[----:B------:R-:W-:Y:S01]  /*1320*/  @!P1 IMAD.IADD R18, R18, 0x1, -R21 ;  /* 0x0000000112129824 */ /* 0x000fe200078e0a15 */
[----:B------:R-:W-:Y:S01]  /*1330*/  ISETP.GE.AND P1, PT, R31, RZ, PT ;  /* 0x000000ff1f00720c */ /* 0x000fe20003f26270 */
[----:B------:R-:W-:Y:S01]  /*1340*/  @!P3 IMAD.MOV R15, RZ, RZ, -R15 ;  /* 0x000000ffff0fb224 */ /* 0x000fe200078e0a0f */
[----:B------:R-:W-:Y:S01]  /*1350*/  LEA.HI.X.SX32 R28, R0, UR5, 0x1, P6 ;  /* 0x00000005001c7c11 */ /* 0x000fe2000b0f0eff */
[--C-:B------:R-:W-:Y:S01]  /*1360*/  @!P0 IMAD.IADD R20, R20, 0x1, -R21.reuse ;  /* 0x0000000114148824 */ /* 0x100fe200078e0a15 */
[----:B------:R-:W0:Y:S01]  /*1370*/  LDC R0, c[0x0][0x238] ;  /* 0x00008e00ff007b82 */ /* 0x000e220000000800 */
[----:B------:R-:W-:Y:S01]  /*1380*/  ISETP.NE.AND P3, PT, R23, RZ, PT ;  /* 0x000000ff1700720c */ /* 0x000fe20003f65270 */
[----:B------:R-:W-:Y:S01]  /*1390*/  @!P5 IMAD.IADD R22, R22, 0x1, -R21 ;  /* 0x000000011616d824 */ /* 0x000fe200078e0a15 */
[----:B------:R-:W-:Y:S01]  /*13a0*/  ISETP.GE.AND P0, PT, R30, RZ, PT ;  /* 0x000000ff1e00720c */ /* 0x000fe20003f06270 */
[----:B------:R-:W-:Y:S01]  /*13b0*/  IMAD.MOV.U32 R19, RZ, RZ, R18 ;  /* 0x000000ffff137224 */ /* 0x000fe200078e0012 */
[----:B------:R-:W-:Y:S01]  /*13c0*/  ISETP.GE.AND P5, PT, R42, RZ, PT ;  /* 0x000000ff2a00720c */ /* 0x000fe20003fa6270 */
[----:B------:R-:W-:Y:S01]  /*13d0*/  @!P2 IMAD.MOV R17, RZ, RZ, -R17 ;  /* 0x000000ffff11a224 */ /* 0x000fe200078e0a11 */
[C---:B------:R-:W-:Y:S01]  /*13e0*/  SEL R7, R4.reuse, R7, !P3 ;  /* 0x0000000704077207 */ /* 0x040fe20005800000 */
[----:B------:R-:W-:Y:S01]  /*13f0*/  ULDC UR5, c[0x0][0x240] ;  /* 0x0000900000057ab9 */ /* 0x000fe20000000800 */
[C---:B------:R-:W-:Y:S01]  /*1400*/  SEL R10, R4.reuse, R10, !P3 ;  /* 0x0000000a040a7207 */ /* 0x040fe20005800000 */
[----:B------:R-:W-:Y:S01]  /*1410*/  @!P4 IMAD.MOV R16, RZ, RZ, -R16 ;  /* 0x000000ffff10c224 */ /* 0x000fe200078e0a10 */
[C---:B------:R-:W-:Y:S01]  /*1420*/  SEL R9, R4.reuse, R9, !P3 ;  /* 0x0000000904097207 */ /* 0x040fe20005800000 */
[----:B------:R-:W-:Y:S01]  /*1430*/  ULDC UR4, c[0x0][0x234] ;  /* 0x00008d0000047ab9 */ /* 0x000fe20000000800 */
[C---:B------:R-:W-:Y:S01]  /*1440*/  SEL R14, R4.reuse, R14, !P3 ;  /* 0x0000000e040e7207 */ /* 0x040fe20005800000 */
[----:B------:R-:W-:Y:S01]  /*1450*/  IMAD R7, R7, UR5, RZ ;  /* 0x0000000507077c24 */ /* 0x000fe2000f8e02ff */
[C---:B------:R-:W-:Y:S01]  /*1460*/  SEL R18, R4.reuse, R17, !P3 ;  /* 0x0000001104127207 */ /* 0x040fe20005800000 */
[----:B------:R-:W-:Y:S01]  /*1470*/  @!P1 IMAD.MOV R19, RZ, RZ, -R19 ;  /* 0x000000ffff139224 */ /* 0x000fe200078e0a13 */
[----:B------:R-:W-:Y:S01]  /*1480*/  SEL R3, R4, R3, !P3 ;  /* 0x0000000304037207 */ /* 0x000fe20005800000 */
[----:B------:R-:W-:Y:S01]  /*1490*/  IMAD R69, R2, UR4, RZ ;  /* 0x0000000402457c24 */ /* 0x000fe2000f8e02ff */
[C---:B------:R-:W-:Y:S01]  /*14a0*/  SEL R8, R4.reuse, R8, !P3 ;  /* 0x0000000804087207 */ /* 0x040fe20005800000 */
[----:B------:R-:W-:Y:S01]  /*14b0*/  IMAD.MOV.U32 R21, RZ, RZ, R20 ;  /* 0x000000ffff157224 */ /* 0x000fe200078e0014 */
[----:B------:R-:W-:Y:S01]  /*14c0*/  SEL R11, R4, R11, !P3 ;  /* 0x0000000b040b7207 */ /* 0x000fe20005800000 */
[----:B------:R-:W-:Y:S01]  /*14d0*/  IMAD R2, R10, UR5, RZ ;  /* 0x000000050a027c24 */ /* 0x000fe2000f8e02ff */
[C---:B------:R-:W-:Y:S01]  /*14e0*/  SEL R16, R4.reuse, R16, !P3 ;  /* 0x0000001004107207 */ /* 0x040fe20005800000 */
[----:B------:R-:W-:Y:S01]  /*14f0*/  IMAD.MOV.U32 R23, RZ, RZ, R22 ;  /* 0x000000ffff177224 */ /* 0x000fe200078e0016 */
[-C--:B------:R-:W-:Y:S01]  /*1500*/  IADD3 R40, P1, R7, R26.reuse, RZ ;  /* 0x0000001a07287210 */ /* 0x080fe20007f3e0ff */
[----:B------:R-:W-:Y:S01]  /*1510*/  IMAD R9, R9, UR5, RZ ;  /* 0x0000000509097c24 */ /* 0x000fe2000f8e02ff */
[----:B------:R-:W-:Y:S01]  /*1520*/  SEL R20, R4, R19, !P3 ;  /* 0x0000001304147207 */ /* 0x000fe20005800000 */
[----:B------:R-:W-:Y:S01]  /*1530*/  IMAD R6, R14, UR5, RZ ;  /* 0x000000050e067c24 */ /* 0x000fe2000f8e02ff */
[----:B------:R-:W-:Y:S01]  /*1540*/  IADD3 R44, P6, R2, R26, RZ ;  /* 0x0000001a022c7210 */ /* 0x000fe20007fde0ff */
[----:B------:R-:W-:Y:S01]  /*1550*/  @!P0 IMAD.MOV R21, RZ, RZ, -R21 ;  /* 0x000000ffff158224 */ /* 0x000fe200078e0a15 */
[C---:B------:R-:W-:Y:S01]  /*1560*/  SEL R5, R4.reuse, R5, !P3 ;  /* 0x0000000504057207 */ /* 0x040fe20005800000 */
[----:B------:R-:W-:Y:S01]  /*1570*/  @!P5 IMAD.MOV R23, RZ, RZ, -R23 ;  /* 0x000000ffff17d224 */ /* 0x000fe200078e0a17 */
[----:B------:R-:W-:Y:S01]  /*1580*/  SEL R12, R4, R12, !P3 ;  /* 0x0000000c040c7207 */ /* 0x000fe20005800000 */
[----:B------:R-:W-:Y:S01]  /*1590*/  IMAD R19, R18, UR5, RZ ;  /* 0x0000000512137c24 */ /* 0x000fe2000f8e02ff */
[----:B------:R-:W-:Y:S01]  /*15a0*/  IADD3 R43, P4, R9, R26, RZ ;  /* 0x0000001a092b7210 */ /* 0x000fe20007f9e0ff */
[----:B------:R-:W-:Y:S01]  /*15b0*/  IMAD R3, R3, UR5, RZ ;  /* 0x0000000503037c24 */ /* 0x000fe2000f8e02ff */
[----:B------:R-:W-:Y:S01]  /*15c0*/  LEA.HI.X.SX32 R14, R7, R28, 0x1, P1 ;  /* 0x0000001c070e7211 */ /* 0x000fe200008f0eff */
[----:B------:R-:W-:Y:S01]  /*15d0*/  IMAD R8, R8, UR5, RZ ;  /* 0x0000000508087c24 */ /* 0x000fe2000f8e02ff */
[----:B------:R-:W-:Y:S01]  /*15e0*/  IADD3 R48, P1, R6, R26, RZ ;  /* 0x0000001a06307210 */ /* 0x000fe20007f3e0ff */
[----:B------:R-:W-:Y:S01]  /*15f0*/  IMAD R11, R11, UR5, RZ ;  /* 0x000000050b0b7c24 */ /* 0x000fe2000f8e02ff */
[----:B------:R-:W-:Y:S01]  /*1600*/  SEL R22, R4, R21, !P3 ;  /* 0x0000001504167207 */ /* 0x000fe20005800000 */
[----:B------:R-:W-:Y:S01]  /*1610*/  IMAD R17, R16, UR5, RZ ;  /* 0x0000000510117c24 */ /* 0x000fe2000f8e02ff */
[----:B------:R-:W-:Y:S01]  /*1620*/  LEA.HI.X.SX32 R2, R2, R28, 0x1, P6 ;  /* 0x0000001c02027211 */ /* 0x000fe200030f0eff */
[----:B------:R-:W-:Y:S01]  /*1630*/  IMAD R21, R20, UR5, RZ ;  /* 0x0000000514157c24 */ /* 0x000fe2000f8e02ff */
[C---:B------:R-:W-:Y:S01]  /*1640*/  SEL R13, R4.reuse, R13, !P3 ;  /* 0x0000000d040d7207 */ /* 0x040fe20005800000 */
[----:B------:R-:W-:Y:S01]  /*1650*/  IMAD R5, R5, UR5, RZ ;  /* 0x0000000505057c24 */ /* 0x000fe2000f8e02ff */
[----:B------:R-:W-:Y:S01]  /*1660*/  SEL R15, R4, R15, !P3 ;  /* 0x0000000f040f7207 */ /* 0x000fe20005800000 */
[----:B0-----:R-:W-:Y:S01]  /*1670*/  IMAD R178, R0, 0x7e, RZ ;  /* 0x0000007e00b27824 */ /* 0x001fe200078e02ff */
[----:B------:R-:W-:Y:S01]  /*1680*/  SEL R24, R4, R23, !P3 ;  /* 0x0000001704187207 */ /* 0x000fe20005800000 */
[----:B------:R-:W-:Y:S01]  /*1690*/  IMAD R4, R12, UR5, RZ ;  /* 0x000000050c047c24 */ /* 0x000fe2000f8e02ff */
[-C--:B------:R-:W-:Y:S01]  /*16a0*/  IADD3 R56, P6, R19, R26.reuse, RZ ;  /* 0x0000001a13387210 */ /* 0x080fe20007fde0ff */
[----:B------:R-:W-:Y:S01]  /*16b0*/  IMAD R23, R22, UR5, RZ ;  /* 0x0000000516177c24 */ /* 0x000fe2000f8e02ff */
[-C--:B------:R-:W-:Y:S01]  /*16c0*/  IADD3 R20, P3, R3, R26.reuse, RZ ;  /* 0x0000001a03147210 */ /* 0x080fe20007f7e0ff */
[----:B------:R-:W-:Y:S01]  /*16d0*/  IMAD R13, R13, UR5, RZ ;  /* 0x000000050d0d7c24 */ /* 0x000fe2000f8e02ff */
[----:B------:R-:W-:Y:S01]  /*16e0*/  IADD3 R42, P0, R8, R26, RZ ;  /* 0x0000001a082a7210 */ /* 0x000fe20007f1e0ff */
[C---:B------:R-:W-:Y:S01]  /*16f0*/  IMAD R180, R0.reuse, 0x7d, RZ ;  /* 0x0000007d00b47824 */ /* 0x040fe200078e02ff */
[----:B------:R-:W-:Y:S01]  /*1700*/  LEA.HI.X.SX32 R18, R9, R28, 0x1, P4 ;  /* 0x0000001c09127211 */ /* 0x000fe200020f0eff */
[C---:B------:R-:W-:Y:S01]  /*1710*/  IMAD R192, R0.reuse, 0x77, RZ ;  /* 0x0000007700c07824 */ /* 0x040fe200078e02ff */
[-C--:B------:R-:W-:Y:S01]  /*1720*/  IADD3 R45, P5, R11, R26.reuse, RZ ;  /* 0x0000001a0b2d7210 */ /* 0x080fe20007fbe0ff */
[----:B------:R-:W-:Y:S01]  /*1730*/  IMAD R15, R15, UR5, RZ ;  /* 0x000000050f0f7c24 */ /* 0x000fe2000f8e02ff */
[----:B------:R-:W-:Y:S01]  /*1740*/  IADD3 R55, P4, R17, R26, RZ ;  /* 0x0000001a11377210 */ /* 0x000fe20007f9e0ff */
[----:B------:R-:W-:Y:S01]  /*1750*/  IMAD R182, R0, 0x7c, RZ ;  /* 0x0000007c00b67824 */ /* 0x000fe200078e02ff */
[-C--:B------:R-:W-:Y:S01]  /*1760*/  LEA.HI.X.SX32 R6, R6, R28.reuse, 0x1, P1 ;  /* 0x0000001c06067211 */ /* 0x080fe200008f0eff */
[C---:B------:R-:W-:Y:S01]  /*1770*/  IMAD R194, R0.reuse, 0x76, RZ ;  /* 0x0000007600c27824 */ /* 0x040fe200078e02ff */
[----:B------:R-:W-:Y:S01]  /*1780*/  IADD3 R49, P1, R69, UR6, RZ ;  /* 0x0000000645317c10 */ /* 0x000fe2000ff3e0ff */
[C---:B------:R-:W-:Y:S01]  /*1790*/  IMAD R210, R0.reuse, 0x70, RZ ;  /* 0x0000007000d27824 */ /* 0x040fe200078e02ff */
[-C--:B------:R-:W-:Y:S01]  /*17a0*/  LEA.HI.X.SX32 R9, R19, R28.reuse, 0x1, P6 ;  /* 0x0000001c13097211 */ /* 0x080fe200030f0eff */
[C---:B------:R-:W-:Y:S01]  /*17b0*/  IMAD R184, R0.reuse, 0x7b, RZ ;  /* 0x0000007b00b87824 */ /* 0x040fe200078e02ff */
[-C--:B------:R-:W-:Y:S01]  /*17c0*/  LEA.HI.X.SX32 R10, R3, R28.reuse, 0x1, P3 ;  /* 0x0000001c030a7211 */ /* 0x080fe200018f0eff */
[----:B------:R-:W-:Y:S01]  /*17d0*/  IMAD R196, R0, 0x75, RZ ;  /* 0x0000007500c47824 */ /* 0x000fe200078e02ff */
[----:B------:R-:W-:Y:S01]  /*17e0*/  LEA.HI.X.SX32 R16, R8, R28, 0x1, P0 ;  /* 0x0000001c08107211 */ /* 0x000fe200000f0eff */
[----:B------:R-:W-:Y:S01]  /*17f0*/  IMAD R24, R24, UR5, RZ ;  /* 0x0000000518187c24 */ /* 0x000fe2000f8e02ff */
[----:B------:R-:W-:Y:S01]  /*1800*/  SHF.R.S32.HI R19, RZ, 0x7, R41 ;  /* 0x00000007ff137819 */ /* 0x000fe20000011429 */
[C---:B------:R-:W-:Y:S01]  /*1810*/  IMAD R186, R0.reuse, 0x7a, RZ ;  /* 0x0000007a00ba7824 */ /* 0x040fe200078e02ff */
[----:B------:R-:W-:Y:S01]  /*1820*/  IADD3 R22, P2, R5, R26, RZ ;  /* 0x0000001a05167210 */ /* 0x000fe20007f5e0ff */
[C---:B------:R-:W-:Y:S01]  /*1830*/  IMAD R52, R0.reuse, 0x7f, RZ ;  /* 0x0000007f00347824 */ /* 0x040fe200078e02ff */
[-C--:B------:R-:W-:Y:S01]  /*1840*/  LEA.HI.X.SX32 R3, R11, R28.reuse, 0x1, P5 ;  /* 0x0000001c0b037211 */ /* 0x080fe200028f0eff */
[----:B------:R0:W-:Y:S01]  /*1850*/  STL [R1+0x2dc], R19 ;  /* 0x0002dc1301007387 */ /* 0x0001e20000100800 */
[----:B------:R-:W-:Y:S01]  /*1860*/  LEA.HI.X.SX32 R8, R17, R28, 0x1, P4 ;  /* 0x0000001c11087211 */ /* 0x000fe200020f0eff */
[----:B------:R-:W-:Y:S01]  /*1870*/  IMAD R212, R0, 0x6f, RZ ;  /* 0x0000006f00d47824 */ /* 0x000fe200078e02ff */
[-C--:B------:R-:W-:Y:S01]  /*1880*/  IADD3 R46, P3, R4, R26.reuse, RZ ;  /* 0x0000001a042e7210 */ /* 0x080fe20007f7e0ff */
[C---:B------:R-:W-:Y:S01]  /*1890*/  IMAD R224, R0.reuse, 0x69, RZ ;  /* 0x0000006900e07824 */ /* 0x040fe200078e02ff */
[----:B------:R-:W-:Y:S01]  /*18a0*/  IADD3 R57, P5, R21, R26, RZ ;  /* 0x0000001a15397210 */ /* 0x000fe20007fbe0ff */
[C---:B------:R-:W-:Y:S01]  /*18b0*/  IMAD R198, R0.reuse, 0x74, RZ ;  /* 0x0000007400c67824 */ /* 0x040fe200078e02ff */
[----:B------:R-:W-:Y:S01]  /*18c0*/  LEA.HI.X.SX32 R69, R69, UR7, 0x1, P1 ;  /* 0x0000000745457c11 */ /* 0x000fe200088f0eff */
[----:B------:R-:W-:Y:S01]  /*18d0*/  IMAD R214, R0, 0x6e, RZ ;  /* 0x0000006e00d67824 */ /* 0x000fe200078e02ff */
[----:B------:R-:W-:Y:S01]  /*18e0*/  IADD3 R61, P4, R178, R49, RZ ;  /* 0x00000031b23d7210 */ /* 0x000fe20007f9e0ff */
[C---:B------:R-:W-:Y:S01]  /*18f0*/  IMAD R188, R0.reuse, 0x79, RZ ;  /* 0x0000007900bc7824 */ /* 0x040fe200078e02ff */
[----:B------:R-:W-:Y:S01]  /*1900*/  LEA.HI.X.SX32 R12, R5, R28, 0x1, P2 ;  /* 0x0000001c050c7211 */ /* 0x000fe200010f0eff */
[C---:B------:R-:W-:Y:S01]  /*1910*/  IMAD R200, R0.reuse, 0x73, RZ ;  /* 0x0000007300c87824 */ /* 0x040fe200078e02ff */
[----:B------:R-:W-:Y:S01]  /*1920*/  IADD3 R47, P2, R13, R26, RZ ;  /* 0x0000001a0d2f7210 */ /* 0x000fe20007f5e0ff */
[----:B------:R-:W-:Y:S01]  /*1930*/  IMAD R190, R0, 0x78, RZ ;  /* 0x0000007800be7824 */ /* 0x000fe200078e02ff */
[-C--:B------:R-:W-:Y:S01]  /*1940*/  LEA.HI.X.SX32 R4, R4, R28.reuse, 0x1, P3 ;  /* 0x0000001c04047211 */ /* 0x080fe200018f0eff */
[C---:B------:R-:W-:Y:S01]  /*1950*/  IMAD R226, R0.reuse, 0x68, RZ ;  /* 0x0000006800e27824 */ /* 0x040fe200078e02ff */
[----:B------:R-:W-:Y:S01]  /*1960*/  LEA.HI.X.SX32 R11, R21, R28, 0x1, P5 ;  /* 0x0000001c150b7211 */ /* 0x000fe200028f0eff */
[----:B------:R-:W-:Y:S01]  /*1970*/  IMAD R238, R0, 0x62, RZ ;  /* 0x0000006200ee7824 */ /* 0x000fe200078e02ff */
[----:B0-----:R-:W-:Y:S01]  /*1980*/  LEA.HI.X.SX32 R19, R178, R69, 0x1, P4 ;  /* 0x00000045b2137211 */ /* 0x001fe200020f0eff */
[C---:B------:R-:W-:Y:S01]  /*1990*/  IMAD R216, R0.reuse, 0x6d, RZ ;  /* 0x0000006d00d87824 */ /* 0x040fe200078e02ff */
[-C--:B------:R-:W-:Y:S01]  /*19a0*/  IADD3 R58, P3, R23, R26.reuse, RZ ;  /* 0x0000001a173a7210 */ /* 0x080fe20007f7e0ff */
[----:B------:R-:W-:Y:S01]  /*19b0*/  IMAD R228, R0, 0x67, RZ ;  /* 0x0000006700e47824 */ /* 0x000fe200078e02ff */
[-C--:B------:R-:W-:Y:S01]  /*19c0*/  IADD3 R62, P5, R180, R49.reuse, RZ ;  /* 0x00000031b43e7210 */ /* 0x080fe20007fbe0ff */
[----:B------:R-:W-:Y:S01]  /*19d0*/  IMAD R202, R0, 0x72, RZ ;  /* 0x0000007200ca7824 */ /* 0x000fe200078e02ff */
[-C--:B------:R-:W-:Y:S01]  /*19e0*/  IADD3 R183, P4, R192, R49.reuse, RZ ;  /* 0x00000031c0b77210 */ /* 0x080fe20007f9e0ff */
[C---:B------:R-:W-:Y:S01]  /*19f0*/  IMAD R218, R0.reuse, 0x6c, RZ ;  /* 0x0000006c00da7824 */ /* 0x040fe200078e02ff */
[----:B------:R-:W-:Y:S01]  /*1a00*/  IADD3 R54, P0, R15, R26, RZ ;  /* 0x0000001a0f367210 */ /* 0x000fe20007f1e0ff */
[----:B------:R-:W-:Y:S01]  /*1a10*/  IMAD R208, R0, 0x71, RZ ;  /* 0x0000007100d07824 */ /* 0x000fe200078e02ff */
[----:B------:R-:W-:Y:S01]  /*1a20*/  IADD3 R63, P6, R182, R49, RZ ;  /* 0x00000031b63f7210 */ /* 0x000fe20007fde0ff */
[C---:B------:R-:W-:Y:S01]  /*1a30*/  IMAD R240, R0.reuse, 0x61, RZ ;  /* 0x0000006100f07824 */ /* 0x040fe200078e02ff */
[-C--:B------:R-:W-:Y:S01]  /*1a40*/  LEA.HI.X.SX32 R5, R13, R28.reuse, 0x1, P2 ;  /* 0x0000001c0d057211 */ /* 0x080fe200010f0eff */
[C---:B------:R-:W-:Y:S01]  /*1a50*/  IMAD R252, R0.reuse, 0x5b, RZ ;  /* 0x0000005b00fc7824 */ /* 0x040fe200078e02ff */
[-C--:B------:R-:W-:Y:S01]  /*1a60*/  LEA.HI.X.SX32 R13, R23, R28.reuse, 0x1, P3 ;  /* 0x0000001c170d7211 */ /* 0x080fe200018f0eff */
[----:B------:R-:W-:Y:S01]  /*1a70*/  IMAD R230, R0, 0x66, RZ ;  /* 0x0000006600e67824 */ /* 0x000fe200078e02ff */
[-C--:B------:R-:W-:Y:S01]  /*1a80*/  LEA.HI.X.SX32 R21, R180, R69.reuse, 0x1, P5 ;  /* 0x00000045b4157211 */ /* 0x080fe200028f0eff */
[----:B------:R-:W-:Y:S01]  /*1a90*/  IMAD R242, R0, 0x60, RZ ;  /* 0x0000006000f27824 */ /* 0x000fe200078e02ff */
[----:B------:R-:W-:Y:S01]  /*1aa0*/  LEA.HI.X.SX32 R181, R192, R69, 0x1, P4 ;  /* 0x00000045c0b57211 */ /* 0x000fe200020f0eff */
[C---:B------:R-:W-:Y:S01]  /*1ab0*/  IMAD R220, R0.reuse, 0x6b, RZ ;  /* 0x0000006b00dc7824 */ /* 0x040fe200078e02ff */
[----:B------:R-:W-:Y:S01]  /*1ac0*/  LEA.HI.X.SX32 R7, R15, R28, 0x1, P0 ;  /* 0x0000001c0f077211 */ /* 0x000fe200000f0eff */
[----:B------:R-:W-:Y:S01]  /*1ad0*/  IMAD R232, R0, 0x65, RZ ;  /* 0x0000006500e87824 */ /* 0x000fe200078e02ff */
[----:B------:R-:W-:Y:S01]  /*1ae0*/  LOP3.LUT R17, R50, 0x70, RZ, 0xc0, !PT ;  /* 0x0000007032117812 */ /* 0x000fe200078ec0ff */
[----:B------:R-:W-:Y:S01]  /*1af0*/  IMAD R222, R0, 0x6a, RZ ;  /* 0x0000006a00de7824 */ /* 0x000fe200078e02ff */
[----:B------:R-:W-:Y:S01]  /*1b00*/  IADD3 R187, P5, R194, R49, RZ ;  /* 0x00000031c2bb7210 */ /* 0x000fe20007fbe0ff */
[----:B------:R-:W-:Y:S01]  /*1b10*/  IMAD R176, R0, 0x5a, RZ ;  /* 0x0000005a00b07824 */ /* 0x000fe200078e02ff */
[----:B------:R-:W-:Y:S01]  /*1b20*/  LEA.HI.X.SX32 R23, R182, R69, 0x1, P6 ;  /* 0x00000045b6177211 */ /* 0x000fe200030f0eff */
[----:B------:R-:W-:Y:S01]  /*1b30*/  IMAD R111, R51, 0x80, R17 ;  /* 0x00000080336f7824 */ /* 0x000fe200078e0211 */
[-C--:B------:R-:W-:Y:S01]  /*1b40*/  IADD3 R211, P4, R210, R49.reuse, RZ ;  /* 0x00000031d2d37210 */ /* 0x080fe20007f9e0ff */
[----:B------:R-:W-:Y:S01]  /*1b50*/  IMAD R244, R0, 0x5f, RZ ;  /* 0x0000005f00f47824 */ /* 0x000fe200078e02ff */
[-C--:B------:R-:W-:Y:S01]  /*1b60*/  IADD3 R64, P0, R184, R49.reuse, RZ ;  /* 0x00000031b8407210 */ /* 0x080fe20007f1e0ff */
[----:B------:R-:W-:Y:S01]  /*1b70*/  IMAD R174, R0, 0x59, RZ ;  /* 0x0000005900ae7824 */ /* 0x000fe200078e02ff */
[-C--:B------:R-:W-:Y:S01]  /*1b80*/  IADD3 R191, P6, R196, R49.reuse, RZ ;  /* 0x00000031c4bf7210 */ /* 0x080fe20007fde0ff */
[----:B------:R-:W-:Y:S01]  /*1b90*/  IMAD R234, R0, 0x64, RZ ;  /* 0x0000006400ea7824 */ /* 0x000fe200078e02ff */
[----:B------:R-:W-:Y:S01]  /*1ba0*/  IADD3 R59, P2, R24, R26, RZ ;  /* 0x0000001a183b7210 */ /* 0x000fe20007f5e0ff */
[----:B------:R-:W-:Y:S01]  /*1bb0*/  IMAD R246, R0, 0x5e, RZ ;  /* 0x0000005e00f67824 */ /* 0x000fe200078e02ff */
[-C--:B------:R-:W-:Y:S01]  /*1bc0*/  IADD3 R65, P1, R186, R49.reuse, RZ ;  /* 0x00000031ba417210 */ /* 0x080fe20007f3e0ff */
[----:B------:R-:W-:Y:S01]  /*1bd0*/  IMAD R236, R0, 0x63, RZ ;  /* 0x0000006300ec7824 */ /* 0x000fe200078e02ff */
[----:B------:R-:W-:Y:S01]  /*1be0*/  IADD3 R60, P3, R52, R49, RZ ;  /* 0x00000031343c7210 */ /* 0x000fe20007f7e0ff */
[----:B------:R-:W-:Y:S01]  /*1bf0*/  STL [R1+0x2d8], R111 ;  /* 0x0002d86f01007387 */ /* 0x000fe20000100800 */
[-C--:B------:R-:W-:Y:S01]  /*1c00*/  LEA.HI.X.SX32 R185, R194, R69.reuse, 0x1, P5 ;  /* 0x00000045c2b97211 */ /* 0x080fe200028f0eff */
[----:B------:R-:W-:Y:S01]  /*1c10*/  IMAD R172, R0, 0x58, RZ ;  /* 0x0000005800ac7824 */ /* 0x000fe200078e02ff */
[-C--:B------:R-:W-:Y:S01]  /*1c20*/  LEA.HI.X.SX32 R210, R210, R69.reuse, 0x1, P4 ;  /* 0x00000045d2d27211 */ /* 0x080fe200020f0eff */
[----:B------:R-:W-:Y:S01]  /*1c30*/  IMAD R248, R0, 0x5d, RZ ;  /* 0x0000005d00f87824 */ /* 0x000fe200078e02ff */
[----:B------:R-:W-:Y:S01]  /*1c40*/  LEA.HI.X.SX32 R41, R184, R69, 0x1, P0 ;  /* 0x00000045b8297211 */ /* 0x000fe200000f0eff */
[----:B------:R-:W-:Y:S01]  /*1c50*/  IMAD R170, R0, 0x57, RZ ;  /* 0x0000005700aa7824 */ /* 0x000fe200078e02ff */
[----:B------:R-:W-:Y:S01]  /*1c60*/  IADD3 R213, P5, R212, R49, RZ ;  /* 0x00000031d4d57210 */ /* 0x000fe20007fbe0ff */
[----:B------:R-:W-:Y:S01]  /*1c70*/  IMAD R250, R0, 0x5c, RZ ;  /* 0x0000005c00fa7824 */ /* 0x000fe200078e02ff */
[----:B------:R-:W-:Y:S01]  /*1c80*/  LEA.HI.X.SX32 R189, R196, R69, 0x1, P6 ;  /* 0x00000045c4bd7211 */ /* 0x000fe200030f0eff */
[----:B------:R-:W-:Y:S01]  /*1c90*/  IMAD R168, R0, 0x56, RZ ;  /* 0x0000005600a87824 */ /* 0x000fe200078e02ff */
[-C--:B------:R-:W-:Y:S01]  /*1ca0*/  IADD3 R225, P4, R224, R49.reuse, RZ ;  /* 0x00000031e0e17210 */ /* 0x080fe20007f9e0ff */
        /* <DEDUP_REMOVED lines=42> */
[----:B------:R-:W-:Y:S01]  /*1f50*/  IMAD.SHL.U32 R124, R0, 0x40, RZ ;  /* 0x00000040007c7824 */ /* 0x000fe200078e00ff */
        /* <DEDUP_REMOVED lines=17> */
[----:B------:R0:W-:Y:S01]  /*2070*/  STL [R1], R113 ;  /* 0x0000007101007387 */ /* 0x0001e20000100800 */
        /* <DEDUP_REMOVED lines=14> */
[----:B------:R-:W-:Y:S01]  /*2160*/  LEA.HI.X.SX32 R230, R230, R69, 0x1, P0 ;  /* 0x00000045e6e67211 */ /* 0x000fe200000f0eff */
[----:B------:R-:W-:Y:S01]  /*2170*/  IMAD R90, R0, 0x30, RZ ;  /* 0x00000030005a7824 */ /* 0x000fe200078e02ff */
[----:B------:R-:W-:Y:S01]  /*2180*/  IADD3 R115, P5, R176, R49, RZ ;  /* 0x00000031b0737210 */ /* 0x000fe20007fbe0ff */
[----:B------:R-:W-:Y:S01]  /*2190*/  IMAD R88, R0, 0x2f, RZ ;  /* 0x0000002f00587824 */ /* 0x000fe200078e02ff */
[-C--:B------:R-:W-:Y:S01]  /*21a0*/  LEA.HI.X.SX32 R242, R242, R69.reuse, 0x1, P6 ;  /* 0x00000045f2f27211 */ /* 0x080fe200030f0eff */
[----:B------:R-:W-:Y:S01]  /*21b0*/  IMAD R86, R0, 0x2e, RZ ;  /* 0x0000002e00567824 */ /* 0x000fe200078e02ff */
[----:B------:R-:W-:Y:S01]  /*21c0*/  LEA.HI.X.SX32 R220, R220, R69, 0x1, P2 ;  /* 0x00000045dcdc7211 */ /* 0x000fe200010f0eff */
[----:B------:R1:W-:Y:S01]  /*21d0*/  STL [R1+0x8], R115 ;  /* 0x0000087301007387 */ /* 0x0003e20000100800 */
[----:B------:R-:W-:Y:S01]  /*21e0*/  IADD3 R245, P0, R244, R49, RZ ;  /* 0x00000031f4f57210 */ /* 0x000fe20007f1e0ff */
[----:B------:R-:W-:Y:S01]  /*21f0*/  IMAD R84, R0, 0x2d, RZ ;  /* 0x0000002d00547824 */ /* 0x000fe200078e02ff */
[----:B------:R-:W-:Y:S01]  /*2200*/  LEA.HI.X.SX32 R232, R232, R69, 0x1, P1 ;  /* 0x00000045e8e87211 */ /* 0x000fe200008f0eff */
[----:B------:R-:W-:Y:S01]  /*2210*/  IMAD R82, R0, 0x2c, RZ ;  /* 0x0000002c00527824 */ /* 0x000fe200078e02ff */
[-C--:B0-----:R-:W-:Y:S01]  /*2220*/  IADD3 R113, P6, R174, R49.reuse, RZ ;  /* 0x00000031ae717210 */ /* 0x081fe20007fde0ff */
[----:B------:R-:W-:Y:S01]  /*2230*/  IMAD R80, R0, 0x2b, RZ ;  /* 0x0000002b00507824 */ /* 0x000fe200078e02ff */
[----:B------:R-:W-:Y:S01]  /*2240*/  IADD3 R235, P2, R234, R49, RZ ;  /* 0x00000031eaeb7210 */ /* 0x000fe20007f5e0ff */
[----:B------:R-:W-:Y:S01]  /*2250*/  IMAD R78, R0, 0x2a, RZ ;  /* 0x0000002a004e7824 */ /* 0x000fe200078e02ff */
[----:B------:R-:W-:Y:S01]  /*2260*/  LEA.HI.X.SX32 R222, R222, R69, 0x1, P3 ;  /* 0x00000045dede7211 */ /* 0x000fe200018f0eff */
[----:B------:R0:W-:Y:S01]  /*2270*/  STL [R1+0x10], R113 ;  /* 0x0000107101007387 */ /* 0x0001e20000100800 */
        /* <DEDUP_REMOVED lines=8> */
[----:B-1----:R-:W-:Y:S01]  /*2300*/  IADD3 R115, P0, R172, R49, RZ ;  /* 0x00000031ac737210 */ /* 0x002fe20007f1e0ff */
[----:B------:R-:W-:Y:S01]  /*2310*/  IMAD R38, R0, 0x25, RZ ;  /* 0x0000002500267824 */ /* 0x000fe200078e02ff */
[----:B------:R-:W-:Y:S01]  /*2320*/  LEA.HI.X.SX32 R246, R246, R69, 0x1, P1 ;  /* 0x00000045f6f67211 */ /* 0x000fe200008f0eff */
[----:B------:R-:W-:Y:S01]  /*2330*/  IMAD R36, R0, 0x24, RZ ;  /* 0x0000002400247824 */ /* 0x000fe200078e02ff */
[----:B------:R-:W-:Y:S01]  /*2340*/  IADD3 R249, P2, R248, R49, RZ ;  /* 0x00000031f8f97210 */ /* 0x000fe20007f5e0ff */
[----:B------:R1:W-:Y:S01]  /*2350*/  STL [R1+0x18], R115 ;  /* 0x0000187301007387 */ /* 0x0003e20000100800 */
[----:B------:R-:W-:Y:S01]  /*2360*/  LEA.HI.X.SX32 R236, R236, R69, 0x1, P3 ;  /* 0x00000045ecec7211 */ /* 0x000fe200018f0eff */
[----:B------:R-:W-:Y:S01]  /*2370*/  IMAD R34, R0, 0x23, RZ ;  /* 0x0000002300227824 */ /* 0x000fe200078e02ff */
[-C--:B0-----:R-:W-:Y:S01]  /*2380*/  IADD3 R113, P1, R170, R49.reuse, RZ ;  /* 0x00000031aa717210 */ /* 0x081fe20007f3e0ff */
[----:B------:R-:W-:Y:S01]  /*2390*/  IMAD R31, R0, 0x22, RZ ;  /* 0x00000022001f7824 */ /* 0x000fe200078e02ff */
[----:B------:R-:W-:Y:S01]  /*23a0*/  IADD3 R251, P3, R250, R49, RZ ;  /* 0x00000031fafb7210 */ /* 0x000fe20007f7e0ff */
[----:B------:R-:W-:Y:S01]  /*23b0*/  IMAD R29, R0, 0x21, RZ ;  /* 0x00000021001d7824 */ /* 0x000fe200078e02ff */
[-C--:B------:R-:W-:Y:S01]  /*23c0*/  LEA.HI.X.SX32 R248, R248, R69.reuse, 0x1, P2 ;  /* 0x00000045f8f87211 */ /* 0x080fe200010f0eff */
[----:B------:R0:W-:Y:S01]  /*23d0*/  STL [R1+0x20], R113 ;  /* 0x0000207101007387 */ /* 0x0001e20000100800 */
[----:B------:R-:W-:Y:S01]  /*23e0*/  LEA.HI.X.SX32 R250, R250, R69, 0x1, P3 ;  /* 0x00000045fafa7211 */ /* 0x000fe200018f0eff */
[----:B------:R-:W-:Y:S01]  /*23f0*/  IMAD.SHL.U32 R27, R0, 0x20, RZ ;  /* 0x00000020001b7824 */ /* 0x000fe200078e00ff */
[----:B-1----:R-:W-:Y:S01]  /*2400*/  IADD3 R115, P2, R168, R49, RZ ;  /* 0x00000031a8737210 */ /* 0x002fe20007f5e0ff */
[----:B------:R-:W-:Y:S01]  /*2410*/  IMAD R25, R0, 0x1f, RZ ;  /* 0x0000001f00197824 */ /* 0x000fe200078e02ff */
[----:B------:R-:W-:Y:S01]  /*2420*/  LEA.HI.X.SX32 R252, R252, R69, 0x1, P4 ;  /* 0x00000045fcfc7211 */ /* 0x000fe200020f0eff */
[C---:B------:R-:W-:Y:S01]  /*2430*/  IMAD R24, R0.reuse, 0x1e, RZ ;  /* 0x0000001e00187824 */ /* 0x040fe200078e02ff */
[----:B------:R-:W-:Y:S01]  /*2440*/  UIADD3 UR6, UR12, 0x4000, URZ ;  /* 0x000040000c067890 */ /* 0x000fe2000fffe03f */
[----:B------:R1:W-:Y:S01]  /*2450*/  STL [R1+0x28], R115 ;  /* 0x0000287301007387 */ /* 0x0003e20000100800 */
[----:B------:R-:W-:Y:S01]  /*2460*/  IMAD R26, R0, 0x1d, RZ ;  /* 0x0000001d001a7824 */ /* 0x000fe200078e02ff */
[-C--:B0-----:R-:W-:Y:S01]  /*2470*/  IADD3 R113, P3, R166, R49.reuse, RZ ;  /* 0x00000031a6717210 */ /* 0x081fe20007f7e0ff */
[C---:B------:R-:W-:Y:S01]  /*2480*/  IMAD R28, R0.reuse, 0x1c, RZ ;  /* 0x0000001c001c7824 */ /* 0x040fe200078e02ff */
[----:B------:R-:W-:Y:S01]  /*2490*/  USHF.R.U32.HI UR10, URZ, 0x4, UR6 ;  /* 0x000000043f0a7899 */ /* 0x000fe20008011606 */
[C---:B------:R-:W-:Y:S01]  /*24a0*/  IMAD R30, R0.reuse, 0x1b, RZ ;  /* 0x0000001b001e7824 */ /* 0x040fe200078e02ff */
[----:B------:R-:W-:Y:S01]  /*24b0*/  UIADD3 UR6, UP0, UR8, 0x2, URZ ;  /* 0x0000000208067890 */ /* 0x000fe2000ff1e03f */
[----:B------:R0:W-:Y:S01]  /*24c0*/  STL [R1+0x30], R113 ;  /* 0x0000307101007387 */ /* 0x0001e20000100800 */
[----:B------:R-:W-:Y:S01]  /*24d0*/  IMAD R33, R0, 0x1a, RZ ;  /* 0x0000001a00217824 */ /* 0x000fe200078e02ff */
[----:B------:R-:W-:Y:S01]  /*24e0*/  USGXT.U32 UR10, UR10, 0xe ;  /* 0x0000000e0a0a789a */ /* 0x000fe20008000000 */
[----:B-1----:R-:W-:Y:S01]  /*24f0*/  IADD3 R115, P4, R164, R49, RZ ;  /* 0x00000031a4737210 */ /* 0x002fe20007f9e0ff */
[C---:B------:R-:W-:Y:S01]  /*2500*/  IMAD R35, R0.reuse, 0x19, RZ ;  /* 0x0000001900237824 */ /* 0x040fe200078e02ff */
[----:B------:R-:W-:Y:S01]  /*2510*/  UMOV UR4, URZ ;  /* 0x0000003f00047c82 */ /* 0x000fe20008000000 */
[C---:B------:R-:W-:Y:S01]  /*2520*/  IMAD R37, R0.reuse, 0x18, RZ ;  /* 0x0000001800257824 */ /* 0x040fe200078e02ff */
[----:B------:R-:W-:Y:S01]  /*2530*/  UIADD3.X UR7, UR4, 0x40000040, URZ, UP0, !UPT ;  /* 0x4000004004077890 */ /* 0x000fe200087fe43f */
[----:B------:R1:W-:Y:S01]  /*2540*/  STL [R1+0x38], R115 ;  /* 0x0000387301007387 */ /* 0x0003e20000100800 */
[----:B------:R-:W-:Y:S01]  /*2550*/  IMAD R39, R0, 0x17, RZ ;  /* 0x0000001700277824 */ /* 0x000fe200078e02ff */
[----:B0-----:R-:W-:Y:S01]  /*2560*/  LEA.HI.X.SX32 R113, R176, R69, 0x1, P5 ;  /* 0x00000045b0717211 */ /* 0x001fe200028f0eff */
[----:B------:R-:W-:Y:S01]  /*2570*/  IMAD R71, R0, 0x16, RZ ;  /* 0x0000001600477824 */ /* 0x000fe200078e02ff */
[----:B------:R-:W-:Y:S01]  /*2580*/  IADD3 R117, P5, R162, R49, RZ ;  /* 0x00000031a2757210 */ /* 0x000fe20007fbe0ff */
[C---:B------:R-:W-:Y:S01]  /*2590*/  IMAD R73, R0.reuse, 0x15, RZ ;  /* 0x0000001500497824 */ /* 0x040fe200078e02ff */
[----:B------:R-:W-:Y:S01]  /*25a0*/  UIADD3 UR9, UP0, UR10, 0x2, URZ ;  /* 0x000000020a097890 */ /* 0x000fe2000ff1e03f */
[----:B------:R0:W-:Y:S01]  /*25b0*/  STL [R1+0x4], R113 ;  /* 0x0000047101007387 */ /* 0x0001e20000100800 */
[----:B------:R-:W-:Y:S01]  /*25c0*/  IMAD R75, R0, 0x14, RZ ;  /* 0x00000014004b7824 */ /* 0x000fe200078e02ff */
[----:B------:R-:W-:Y:S01]  /*25d0*/  UMOV UR5, URZ ;  /* 0x0000003f00057c82 */ /* 0x000fe20008000000 */
[----:B-1----:R-:W-:Y:S01]  /*25e0*/  LEA.HI.X.SX32 R115, R174, R69, 0x1, P6 ;  /* 0x00000045ae737211 */ /* 0x002fe200030f0eff */
[----:B------:R1:W-:Y:S01]  /*25f0*/  STL [R1+0x40], R117 ;  /* 0x0000407501007387 */ /* 0x0003e20000100800 */
[C---:B------:R-:W-:Y:S01]  /*2600*/  IMAD R77, R0.reuse, 0x13, RZ ;  /* 0x00000013004d7824 */ /* 0x040fe200078e02ff */
[----:B------:R-:W-:Y:S01]  /*2610*/  UIADD3.X UR11, UR5, 0x40000040, URZ, UP0, !UPT ;  /* 0x40000040050b7890 */ /* 0x000fe200087fe43f */
[C---:B------:R-:W-:Y:S01]  /*2620*/  IMAD R79, R0.reuse, 0x12, RZ ;  /* 0x00000012004f7824 */ /* 0x040fe200078e02ff */
[----:B------:R2:W-:Y:S01]  /*2630*/  STL [R1+0xc], R115 ;  /* 0x00000c7301007387 */ /* 0x0005e20000100800 */
[----:B------:R-:W-:Y:S01]  /*2640*/  IMAD R81, R0, 0x11, RZ ;  /* 0x0000001100517824 */ /* 0x000fe200078e02ff */
[----:B0-----:R-:W-:Y:S01]  /*2650*/  IADD3 R113, P6, R160, R49, RZ ;  /* 0x00000031a0717210 */ /* 0x001fe20007fde0ff */
[C---:B------:R-:W-:Y:S01]  /*2660*/  IMAD.SHL.U32 R83, R0.reuse, 0x10, RZ ;  /* 0x0000001000537824 */ /* 0x040fe200078e00ff */
[----:B------:R-:W-:Y:S01]  /*2670*/  USHF.L.U32 UR13, UR13, 0x7, URZ ;  /* 0x000000070d0d7899 */ /* 0x000fe2000800063f */
[----:B------:R-:W-:Y:S01]  /*2680*/  IMAD R85, R0, 0xf, RZ ;  /* 0x0000000f00557824 */ /* 0x000fe200078e02ff */
[----:B-1----:R-:W-:Y:S01]  /*2690*/  LEA.HI.X.SX32 R117, R172, R69, 0x1, P0 ;  /* 0x00000045ac757211 */ /* 0x002fe200000f0eff */
[----:B------:R0:W-:Y:S01]  /*26a0*/  STL [R1+0x48], R113 ;  /* 0x0000487101007387 */ /* 0x0001e20000100800 */
[----:B------:R-:W-:Y:S01]  /*26b0*/  IMAD R87, R0, 0xe, RZ ;  /* 0x0000000e00577824 */ /* 0x000fe200078e02ff */
[----:B------:R-:W-:Y:S01]  /*26c0*/  UMOV UR4, UR6 ;  /* 0x0000000600047c82 */ /* 0x000fe20008000000 */
[----:B--2---:R-:W-:Y:S01]  /*26d0*/  IADD3 R115, P0, R158, R49, RZ ;  /* 0x000000319e737210 */ /* 0x004fe20007f1e0ff */
[----:B------:R1:W-:Y:S01]  /*26e0*/  STL [R1+0x14], R117 ;  /* 0x0000147501007387 */ /* 0x0003e20000100800 */
[C---:B------:R-:W-:Y:S01]  /*26f0*/  IMAD R89, R0.reuse, 0xd, RZ ;  /* 0x0000000d00597824 */ /* 0x040fe200078e02ff */
[----:B------:R-:W-:Y:S01]  /*2700*/  UMOV UR5, UR7 ;  /* 0x0000000700057c82 */ /* 0x000fe20008000000 */
[C---:B------:R-:W-:Y:S01]  /*2710*/  IMAD R91, R0.reuse, 0xc, RZ ;  /* 0x0000000c005b7824 */ /* 0x040fe200078e02ff */
[----:B------:R2:W-:Y:S01]  /*2720*/  STL [R1+0x50], R115 ;  /* 0x0000507301007387 */ /* 0x0005e20000100800 */
[----:B------:R-:W-:Y:S01]  /*2730*/  IMAD R93, R0, 0xb, RZ ;  /* 0x0000000b005d7824 */ /* 0x000fe200078e02ff */
[----:B0-----:R-:W-:Y:S01]  /*2740*/  LEA.HI.X.SX32 R113, R170, R69, 0x1, P1 ;  /* 0x00000045aa717211 */ /* 0x001fe200008f0eff */
[C---:B------:R-:W-:Y:S01]  /*2750*/  IMAD R95, R0.reuse, 0xa, RZ ;  /* 0x0000000a005f7824 */ /* 0x040fe200078e02ff */
[----:B------:R-:W-:Y:S01]  /*2760*/  UMOV UR6, UR9 ;  /* 0x0000000900067c82 */ /* 0x000fe20008000000 */
[----:B------:R-:W-:Y:S01]  /*2770*/  IMAD R97, R0, 0x9, RZ ;  /* 0x0000000900617824 */ /* 0x000fe200078e02ff */
[----:B-1----:R-:W-:Y:S01]  /*2780*/  IADD3 R117, P1, R156, R49, RZ ;  /* 0x000000319c757210 */ /* 0x002fe20007f3e0ff */
[----:B------:R0:W-:Y:S01]  /*2790*/  STL [R1+0x1c], R113 ;  /* 0x00001c7101007387 */ /* 0x0001e20000100800 */
[----:B------:R-:W-:Y:S01]  /*27a0*/  IMAD.SHL.U32 R99, R0, 0x8, RZ ;  /* 0x0000000800637824 */ /* 0x000fe200078e00ff */
[----:B------:R-:W-:Y:S01]  /*27b0*/  UMOV UR7, UR11 ;  /* 0x0000000b00077c82 */ /* 0x000fe20008000000 */
[----:B--2---:R-:W-:Y:S01]  /*27c0*/  LEA.HI.X.SX32 R115, R168, R69, 0x1, P2 ;  /* 0x00000045a8737211 */ /* 0x004fe200010f0eff */
[----:B------:R1:W-:Y:S01]  /*27d0*/  STL [R1+0x58], R117 ;  /* 0x0000587501007387 */ /* 0x0003e20000100800 */
[C---:B------:R-:W-:Y:S01]  /*27e0*/  IMAD R101, R0.reuse, 0x7, RZ ;  /* 0x0000000700657824 */ /* 0x040fe200078e02ff */
[----:B------:R-:W-:Y:S01]  /*27f0*/  USHF.R.S32.HI UR40, URZ, 0x1f, UR13 ;  /* 0x0000001f3f287899 */ /* 0x000fe2000801140d */
[C---:B------:R-:W-:Y:S01]  /*2800*/  IMAD R103, R0.reuse, 0x6, RZ ;  /* 0x0000000600677824 */ /* 0x040fe200078e02ff */
[----:B------:R2:W-:Y:S01]  /*2810*/  STL [R1+0x24], R115 ;  /* 0x0000247301007387 */ /* 0x0005e20000100800 */
[----:B------:R-:W-:Y:S01]  /*2820*/  IMAD R105, R0, 0x5, RZ ;  /* 0x0000000500697824 */ /* 0x000fe200078e02ff */
[----:B0-----:R-:W-:Y:S01]  /*2830*/  IADD3 R113, P2, R154, R49, RZ ;  /* 0x000000319a717210 */ /* 0x001fe20007f5e0ff */
[C---:B------:R-:W-:Y:S01]  /*2840*/  IMAD.SHL.U32 R107, R0.reuse, 0x4, RZ ;  /* 0x00000004006b7824 */ /* 0x040fe200078e00ff */
[----:B------:R-:W-:Y:S01]  /*2850*/  UIADD3.64 UR16, UR4, 0x2, URZ ;  /* 0x0000000204107897 */ /* 0x000fe2000fffe03f */
[----:B------:R-:W-:Y:S01]  /*2860*/  IMAD R109, R0, 0x3, RZ ;  /* 0x00000003006d7824 */ /* 0x000fe200078e02ff */
[----:B-1----:R-:W-:Y:S01]  /*2870*/  LEA.HI.X.SX32 R117, R166, R69, 0x1, P3 ;  /* 0x00000045a6757211 */ /* 0x002fe200018f0eff */
[----:B------:R0:W-:Y:S01]  /*2880*/  STL [R1+0x60], R113 ;  /* 0x0000607101007387 */ /* 0x0001e20000100800 */
[----:B------:R-:W-:Y:S01]  /*2890*/  IMAD.SHL.U32 R112, R0, 0x2, RZ ;  /* 0x0000000200707824 */ /* 0x000fe200078e00ff */
[----:B------:R-:W-:Y:S01]  /*28a0*/  UIADD3.64 UR20, UR4, 0x4, URZ ;  /* 0x0000000404147897 */ /* 0x000fe2000fffe03f */
[----:B--2---:R-:W-:Y:S01]  /*28b0*/  IADD3 R115, P3, R152, R49, RZ ;  /* 0x0000003198737210 */ /* 0x004fe20007f7e0ff */
[----:B------:R1:W-:Y:S01]  /*28c0*/  STL [R1+0x2c], R117 ;  /* 0x00002c7501007387 */ /* 0x0003e20000100800 */
[----:B------:R-:W-:Y:S01]  /*28d0*/  IMAD.SHL.U32 R50, R0, 0x80, RZ ;  /* 0x0000008000327824 */ /* 0x000fe200078e00ff */
[----:B------:R-:W-:-:S02]  /*28e0*/  UIADD3.64 UR24, UR4, 0x1fe, URZ ;  /* 0x000001fe04187897 */ /* 0x000fc4000fffe03f */
[----:B------:R2:W-:Y:S01]  /*28f0*/  STL [R1+0x68], R115 ;  /* 0x0000687301007387 */ /* 0x0005e20000100800 */
[----:B------:R-:W-:Y:S01]  /*2900*/  UIADD3.64 UR28, UR4, 0x200, URZ ;  /* 0x00000200041c7897 */ /* 0x000fe2000fffe03f */
[----:B0-----:R-:W-:Y:S01]  /*2910*/  LEA.HI.X.SX32 R113, R164, R69, 0x1, P4 ;  /* 0x00000045a4717211 */ /* 0x001fe200020f0eff */
[----:B------:R-:W-:Y:S02]  /*2920*/  UIADD3.64 UR32, UR4, 0x202, URZ ;  /* 0x0000020204207897 */ /* 0x000fe4000fffe03f */
[----:B------:R-:W-:Y:S01]  /*2930*/  UIADD3.64 UR36, UR4, 0x204, URZ ;  /* 0x0000020404247897 */ /* 0x000fe2000fffe03f */
[----:B-1----:R-:W-:Y:S01]  /*2940*/  IADD3 R117, P4, R150, R49, RZ ;  /* 0x0000003196757210 */ /* 0x002fe20007f9e0ff */
[----:B------:R0:W-:Y:S01]  /*2950*/  STL [R1+0x34], R113 ;  /* 0x0000347101007387 */ /* 0x0001e20000100800 */
[----:B------:R-:W-:Y:S01]  /*2960*/  UIADD3.64 UR18, UR6, 0x2, URZ ;  /* 0x0000000206127897 */ /* 0x000fe2000fffe03f */
[----:B--2---:R-:W-:Y:S02]  /*2970*/  LEA.HI.X.SX32 R115, R162, R69, 0x1, P5 ;  /* 0x00000045a2737211 */ /* 0x004fe400028f0eff */
[----:B------:R1:W-:Y:S01]  /*2980*/  STL [R1+0x70], R117 ;  /* 0x0000707501007387 */ /* 0x0003e20000100800 */
[----:B------:R-:W-:Y:S01]  /*2990*/  UIADD3.64 UR22, UR6, 0x4, URZ ;  /* 0x0000000406167897 */ /* 0x000fe2000fffe03f */
[----:B------:R-:W-:-:S02]  /*29a0*/  UMOV UR11, 0x40000040 ;  /* 0x40000040000b7882 */ /* 0x000fc40000000000 */
[----:B------:R2:W-:Y:S01]  /*29b0*/  STL [R1+0x3c], R115 ;  /* 0x00003c7301007387 */ /* 0x0005e20000100800 */
[----:B0-----:R-:W-:Y:S02]  /*29c0*/  IADD3 R113, P5, R148, R49, RZ ;  /* 0x0000003194717210 */ /* 0x001fe40007fbe0ff */
[----:B-1----:R-:W-:-:S03]  /*29d0*/  LEA.HI.X.SX32 R117, R160, R69, 0x1, P6 ;  /* 0x00000045a0757211 */ /* 0x002fc600030f0eff */
[----:B------:R0:W-:Y:S01]  /*29e0*/  STL [R1+0x78], R113 ;  /* 0x0000787101007387 */ /* 0x0001e20000100800 */
[----:B--2---:R-:W-:-:S03]  /*29f0*/  IADD3 R115, P6, R146, R49, RZ ;  /* 0x0000003192737210 */ /* 0x004fc60007fde0ff */
[----:B------:R1:W-:Y:S04]  /*2a00*/  STL [R1+0x44], R117 ;  /* 0x0000447501007387 */ /* 0x0003e80000100800 */
[----:B------:R2:W-:Y:S01]  /*2a10*/  STL [R1+0x80], R115 ;  /* 0x0000807301007387 */ /* 0x0005e20000100800 */
[----:B0-----:R-:W-:Y:S02]  /*2a20*/  LEA.HI.X.SX32 R113, R158, R69, 0x1, P0 ;  /* 0x000000459e717211 */ /* 0x001fe400000f0eff */
[----:B-1----:R-:W-:-:S03]  /*2a30*/  IADD3 R117, P0, R144, R49, RZ ;  /* 0x0000003190757210 */ /* 0x002fc60007f1e0ff */
[----:B------:R0:W-:Y:S01]  /*2a40*/  STL [R1+0x4c], R113 ;  /* 0x00004c7101007387 */ /* 0x0001e20000100800 */
[----:B--2---:R-:W-:-:S03]  /*2a50*/  LEA.HI.X.SX32 R115, R156, R69, 0x1, P1 ;  /* 0x000000459c737211 */ /* 0x004fc600008f0eff */
[----:B------:R1:W-:Y:S04]  /*2a60*/  STL [R1+0x88], R117 ;  /* 0x0000887501007387 */ /* 0x0003e80000100800 */
        /* <DEDUP_REMOVED lines=77> */
[----:B------:R-:W-:Y:S04]  /*2f40*/  STL [R1+0xec], R117 ;  /* 0x0000ec7501007387 */ /* 0x000fe80000100800 */
[----:B------:R1:W-:Y:S01]  /*2f50*/  STL [R1+0x128], R115 ;  /* 0x0001287301007387 */ /* 0x0003e20000100800 */
[----:B0-----:R-:W-:Y:S02]  /*2f60*/  LEA.HI.X.SX32 R113, R116, R69, 0x1, P0 ;  /* 0x0000004574717211 */ /* 0x001fe400000f0eff */
[----:B------:R-:W-:-:S03]  /*2f70*/  IADD3 R116, P0, R100, R49, RZ ;  /* 0x0000003164747210 */ /* 0x000fc60007f1e0ff */
[----:B------:R0:W-:Y:S01]  /*2f80*/  STL [R1+0xf4], R113 ;  /* 0x0000f47101007387 */ /* 0x0001e20000100800 */
[----:B-1----:R-:W-:-:S03]  /*2f90*/  LEA.HI.X.SX32 R115, R114, R69, 0x1, P1 ;  /* 0x0000004572737211 */ /* 0x002fc600008f0eff */
[----:B------:R-:W-:Y:S01]  /*2fa0*/  STL [R1+0x130], R116 ;  /* 0x0001307401007387 */ /* 0x000fe20000100800 */
[----:B------:R-:W-:Y:S02]  /*2fb0*/  LEA.HI.X.SX32 R114, R110, R69, 0x1, P2 ;  /* 0x000000456e727211 */ /* 0x000fe400010f0eff */
[-C--:B------:R-:W-:Y:S01]  /*2fc0*/  IADD3 R110, P2, R96, R49.reuse, RZ ;  /* 0x00000031606e7210 */ /* 0x080fe20007f5e0ff */
[----:B------:R-:W-:Y:S01]  /*2fd0*/  STL [R1+0xfc], R115 ;  /* 0x0000fc7301007387 */ /* 0x000fe20000100800 */
[----:B0-----:R-:W-:-:S05]  /*2fe0*/  IADD3 R113, P1, R98, R49, RZ ;  /* 0x0000003162717210 */ /* 0x001fca0007f3e0ff */
[----:B------:R0:W-:Y:S04]  /*2ff0*/  STL [R1+0x138], R113 ;  /* 0x0001387101007387 */ /* 0x0001e80000100800 */
[----:B------:R-:W-:Y:S04]  /*3000*/  STL [R1+0x104], R114 ;  /* 0x0001047201007387 */ /* 0x000fe80000100800 */
[----:B------:R1:W-:Y:S01]  /*3010*/  STL [R1+0x140], R110 ;  /* 0x0001406e01007387 */ /* 0x0003e20000100800 */
[----:B0-----:R-:W-:Y:S02]  /*3020*/  LEA.HI.X.SX32 R113, R108, R69, 0x1, P3 ;  /* 0x000000456c717211 */ /* 0x001fe400018f0eff */
[----:B------:R-:W-:-:S03]  /*3030*/  IADD3 R108, P3, R94, R49, RZ ;  /* 0x000000315e6c7210 */ /* 0x000fc60007f7e0ff */
[----:B------:R-:W-:Y:S01]  /*3040*/  STL [R1+0x10c], R113 ;  /* 0x00010c7101007387 */ /* 0x000fe20000100800 */
[----:B-1----:R-:W-:-:S03]  /*3050*/  LEA.HI.X.SX32 R110, R106, R69, 0x1, P4 ;  /* 0x000000456a6e7211 */ /* 0x002fc600020f0eff */
[----:B------:R0:W-:Y:S01]  /*3060*/  STL [R1+0x148], R108 ;  /* 0x0001486c01007387 */ /* 0x0001e20000100800 */
[----:B------:R-:W-:-:S03]  /*3070*/  IADD3 R106, P4, R92, R49, RZ ;  /* 0x000000315c6a7210 */ /* 0x000fc60007f9e0ff */
        /* <DEDUP_REMOVED lines=102> */
[----:B------:R1:W-:Y:S01]  /*36e0*/  STL [R1+0x218], R74 ;  /* 0x0002184a01007387 */ /* 0x0003e20000100800 */
[----:B------:R-:W-:-:S03]  /*36f0*/  CS2R R24, SRZ ;  /* 0x0000000000187805 */ /* 0x000fc6000001ff00 */
[----:B------:R2:W-:Y:S01]  /*3700*/  STL [R1+0x1e4], R70 ;  /* 0x0001e44601007387 */ /* 0x0005e20000100800 */
[----:B0-----:R-:W-:Y:S02]  /*3710*/  IADD3 R72, P2, R39, R49, RZ ;  /* 0x0000003127487210 */ /* 0x001fe40007f5e0ff */
[----:B-1----:R-:W-:-:S03]  /*3720*/  LEA.HI.X.SX32 R74, R26, R69, 0x1, P3 ;  /* 0x000000451a4a7211 */ /* 0x002fc600018f0eff */
[----:B------:R0:W-:Y:S01]  /*3730*/  STL [R1+0x220], R72 ;  /* 0x0002204801007387 */ /* 0x0001e20000100800 */
[----:B------:R-:W-:Y:S02]  /*3740*/  CS2R R26, SRZ ;  /* 0x00000000001a7805 */ /* 0x000fe4000001ff00 */
[----:B--2---:R-:W-:Y:S01]  /*3750*/  IADD3 R70, P3, R71, R49, RZ ;  /* 0x0000003147467210 */ /* 0x004fe20007f7e0ff */
[----:B------:R1:W-:Y:S04]  /*3760*/  STL [R1+0x1ec], R74 ;  /* 0x0001ec4a01007387 */ /* 0x0003e80000100800 */
[----:B------:R2:W-:Y:S01]  /*3770*/  STL [R1+0x228], R70 ;  /* 0x0002284601007387 */ /* 0x0005e20000100800 */
[----:B0-----:R-:W-:Y:S02]  /*3780*/  LEA.HI.X.SX32 R72, R28, R69, 0x1, P4 ;  /* 0x000000451c487211 */ /* 0x001fe400020f0eff */
[----:B------:R-:W-:-:S02]  /*3790*/  CS2R R28, SRZ ;  /* 0x00000000001c7805 */ /* 0x000fc4000001ff00 */
[----:B-1----:R-:W-:Y:S01]  /*37a0*/  IADD3 R74, P4, R73, R49, RZ ;  /* 0x00000031494a7210 */ /* 0x002fe20007f9e0ff */
        /* <DEDUP_REMOVED lines=25> */
[----:B------:R-:W-:Y:S04]  /*3940*/  STL [R1+0x21c], R74 ;  /* 0x00021c4a01007387 */ /* 0x000fe80000100800 */
[----:B------:R1:W-:Y:S01]  /*3950*/  STL [R1+0x258], R70 ;  /* 0x0002584601007387 */ /* 0x0003e20000100800 */
[----:B0-----:R-:W-:Y:S02]  /*3960*/  LEA.HI.X.SX32 R72, R71, R69, 0x1, P3 ;  /* 0x0000004547487211 */ /* 0x001fe400018f0eff */
[----:B------:R-:W-:-:S03]  /*3970*/  IADD3 R71, P3, R85, R49, RZ ;  /* 0x0000003155477210 */ /* 0x000fc60007f7e0ff */
[----:B------:R0:W-:Y:S01]  /*3980*/  STL [R1+0x224], R72 ;  /* 0x0002244801007387 */ /* 0x0001e20000100800 */
[----:B-1----:R-:W-:-:S03]  /*3990*/  LEA.HI.X.SX32 R70, R73, R69, 0x1, P4 ;  /* 0x0000004549467211 */ /* 0x002fc600020f0eff */
        /* <DEDUP_REMOVED lines=54> */
[----:B------:R1:W-:Y:S01]  /*3d00*/  STL [R1+0x294], R71 ;  /* 0x0002944701007387 */ /* 0x0003e20000100800 */
[----:B------:R-:W-:-:S03]  /*3d10*/  LEA.HI.X.SX32 R0, R0, R69, 0x1, P3 ;  /* 0x0000004500007211 */ /* 0x000fc600018f0eff */
[----:B------:R2:W-:Y:S01]  /*3d20*/  STL [R1+0x2d0], R70 ;  /* 0x0002d04601007387 */ /* 0x0005e20000100800 */
[-C--:B0-----:R-:W-:Y:S02]  /*3d30*/  LEA.HI.X.SX32 R72, R101, R69.reuse, 0x1, P4 ;  /* 0x0000004565487211 */ /* 0x081fe400020f0eff */
[----:B-1----:R-:W-:-:S03]  /*3d40*/  LEA.HI.X.SX32 R71, R103, R69, 0x1, P5 ;  /* 0x0000004567477211 */ /* 0x002fc600028f0eff */
[----:B------:R0:W-:Y:S01]  /*3d50*/  STL [R1+0x29c], R72 ;  /* 0x00029c4801007387 */ /* 0x0001e20000100800 */
[----:B--2---:R-:W-:-:S03]  /*3d60*/  LEA.HI.X.SX32 R70, R105, R69, 0x1, P6 ;  /* 0x0000004569467211 */ /* 0x004fc600030f0eff */
[----:B------:R1:W-:Y:S04]  /*3d70*/  STL [R1+0x2a4], R71 ;  /* 0x0002a44701007387 */ /* 0x0003e80000100800 */
[----:B------:R2:W-:Y:S01]  /*3d80*/  STL [R1+0x2ac], R70 ;  /* 0x0002ac4601007387 */ /* 0x0005e20000100800 */
[-C--:B0-----:R-:W-:Y:S02]  /*3d90*/  LEA.HI.X.SX32 R72, R107, R69.reuse, 0x1, P0 ;  /* 0x000000456b487211 */ /* 0x081fe400000f0eff */
[----:B-1----:R-:W-:-:S03]  /*3da0*/  LEA.HI.X.SX32 R71, R109, R69, 0x1, P1 ;  /* 0x000000456d477211 */ /* 0x002fc600008f0eff */
[----:B------:R0:W-:Y:S01]  /*3db0*/  STL [R1+0x2b4], R72 ;  /* 0x0002b44801007387 */ /* 0x0001e20000100800 */
[----:B--2---:R-:W-:-:S03]  /*3dc0*/  LEA.HI.X.SX32 R70, R112, R69, 0x1, P2 ;  /* 0x0000004570467211 */ /* 0x004fc600010f0eff */
[----:B------:R1:W-:Y:S04]  /*3dd0*/  STL [R1+0x2bc], R71 ;  /* 0x0002bc4701007387 */ /* 0x0003e80000100800 */
[----:B------:R2:W-:Y:S01]  /*3de0*/  STL [R1+0x2c4], R70 ;  /* 0x0002c44601007387 */ /* 0x0005e20000100800 */
[----:B0-----:R-:W-:-:S03]  /*3df0*/  LOP3.LUT R72, R111, 0x20, RZ, 0x3c, !PT ;  /* 0x000000206f487812 */ /* 0x001fc600078e3cff */
[----:B------:R0:W-:Y:S01]  /*3e00*/  STL [R1+0x2cc], R0 ;  /* 0x0002cc0001007387 */ /* 0x0001e20000100800 */
[C---:B-1----:R-:W-:Y:S02]  /*3e10*/  LOP3.LUT R71, R111.reuse, 0x30, RZ, 0x3c, !PT ;  /* 0x000000306f477812 */ /* 0x042fe400078e3cff */
[----:B--2---:R-:W-:Y:S02]  /*3e20*/  LOP3.LUT R70, R111, 0x10, RZ, 0x3c, !PT ;  /* 0x000000106f467812 */ /* 0x004fe400078e3cff */
[----:B0-----:R-:W-:-:S03]  /*3e30*/  SHF.R.S32.HI R0, RZ, 0x1f, R50 ;  /* 0x0000001fff007819 */ /* 0x001fc60000011432 */
[----:B------:R0:W-:Y:S04]  /*3e40*/  STL [R1+0x2f8], R70 ;  /* 0x0002f84601007387 */ /* 0x0001e80000100800 */
[----:B------:R1:W-:Y:S04]  /*3e50*/  STL [R1+0x2f4], R72 ;  /* 0x0002f44801007387 */ /* 0x0003e80000100800 */
[----:B------:R2:W-:Y:S01]  /*3e60*/  STL [R1+0x2f0], R71 ;  /* 0x0002f04701007387 */ /* 0x0005e20000100800 */
[C---:B0-----:R-:W-:Y:S02]  /*3e70*/  LOP3.LUT R70, R111.reuse, 0x40, RZ, 0x3c, !PT ;  /* 0x000000406f467812 */ /* 0x041fe400078e3cff */
[----:B-1----:R-:W-:-:S03]  /*3e80*/  LOP3.LUT R72, R111, 0x50, RZ, 0x3c, !PT ;  /* 0x000000506f487812 */ /* 0x002fc600078e3cff */
[----:B------:R0:W-:Y:S01]  /*3e90*/  STL [R1+0x2ec], R70 ;  /* 0x0002ec4601007387 */ /* 0x0001e20000100800 */
[----:B--2---:R-:W-:-:S03]  /*3ea0*/  LOP3.LUT R71, R111, 0x60, RZ, 0x3c, !PT ;  /* 0x000000606f477812 */ /* 0x004fc600078e3cff */
[----:B------:R1:W-:Y:S04]  /*3eb0*/  STL [R1+0x2e8], R72 ;  /* 0x0002e84801007387 */ /* 0x0003e80000100800 */
[----:B------:R1:W-:Y:S01]  /*3ec0*/  STL [R1+0x2e4], R71 ;  /* 0x0002e44701007387 */ /* 0x0003e20000100800 */
[----:B0-----:R-:W-:-:S05]  /*3ed0*/  LOP3.LUT R70, R111, 0x70, RZ, 0x3c, !PT ;  /* 0x000000706f467812 */ /* 0x001fca00078e3cff */
[----:B------:R1:W-:Y:S02]  /*3ee0*/  STL [R1+0x2e0], R70 ;  /* 0x0002e04601007387 */ /* 0x0003e40000100800 */
.L_x_2:
[----:B------:R-:W2:Y:S01]  /*3ef0*/  LDL R119, [R1+0x2cc] ;  /* 0x0002cc0001777983 */ /* 0x000ea20000100800 */
[----:B------:R-:W0:Y:S03]  /*3f00*/  LDC R105, c[0x0][0x230] ;  /* 0x00008c00ff697b82 */ /* 0x000e260000000800 */
[----:B------:R-:W3:Y:S04]  /*3f10*/  LDL R0, [R1+0x2d0] ;  /* 0x0002d00001007983 */ /* 0x000ee80000100800 */
[----:B------:R-:W4:Y:S04]  /*3f20*/  LDL R118, [R1+0x2c4] ;  /* 0x0002c40001767983 */ /* 0x000f280000100800 */
[----:B------:R-:W5:Y:S04]  /*3f30*/  LDL R91, [R1+0x2c8] ;  /* 0x0002c800015b7983 */ /* 0x000f680000100800 */
[----:B------:R-:W4:Y:S04]  /*3f40*/  LDL R50, [R1+0x2c0] ;  /* 0x0002c00001327983 */ /* 0x000f280000100800 */
[----:B------:R-:W4:Y:S04]  /*3f50*/  LDL R90, [R1+0x2bc] ;  /* 0x0002bc00015a7983 */ /* 0x000f280000100800 */
[----:B------:R-:W4:Y:S01]  /*3f60*/  LDL R87, [R1+0x2b4] ;  /* 0x0002b40001577983 */ /* 0x000f220000100800 */
[----:B0-----:R-:W-:-:S03]  /*3f70*/  IMAD R105, R68, -0x80, R105 ;  /* 0xffffff8044697824 */ /* 0x001fc600078e0269 */
[----:B------:R-:W4:Y:S02]  /*3f80*/  LDL R86, [R1+0x2b8] ;  /* 0x0002b80001567983 */ /* 0x000f240000100800 */
[C---:B------:R-:W-:Y:S02]  /*3f90*/  ISETP.GT.AND P0, PT, R105.reuse, RZ, PT ;  /* 0x000000ff6900720c */ /* 0x040fe40003f04270 */
[C---:B------:R-:W-:Y:S02]  /*3fa0*/  ISETP.GT.AND P1, PT, R105.reuse, 0x1, PT ;  /* 0x000000016900780c */ /* 0x040fe40003f24270 */
[----:B------:R-:W-:Y:S02]  /*3fb0*/  ISETP.GT.AND P2, PT, R105, 0x2, PT ;  /* 0x000000026900780c */ /* 0x000fe40003f44270 */
[----:B------:R-:W-:Y:S01]  /*3fc0*/  PRMT R132, RZ, 0x7610, R132 ;  /* 0x00007610ff847816 */ /* 0x000fe20000000084 */
[----:B------:R-:W-:Y:S01]  /*3fd0*/  STL [R1+0x308], R20 ;  /* 0x0003081401007387 */ /* 0x000fe20000100800 */
[----:B------:R-:W-:-:S05]  /*3fe0*/  PRMT R133, RZ, 0x7610, R133 ;  /* 0x00007610ff857816 */ /* 0x000fca0000000085 */
[----:B-1----:R-:W-:Y:S02]  /*3ff0*/  @P0 IMAD.MOV.U32 R70, RZ, RZ, R49 ;  /* 0x000000ffff460224 */ /* 0x002fe400078e0031 */
[----:B------:R-:W-:Y:S01]  /*4000*/  @P0 IMAD.MOV.U32 R71, RZ, RZ, R69 ;  /* 0x000000ffff470224 */ /* 0x000fe200078e0045 */
[----:B------:R-:W-:Y:S01]  /*4010*/  ISETP.GT.AND P3, PT, R105, 0x3, PT ;  /* 0x000000036900780c */ /* 0x000fe20003f64270 */
[----:B------:R0:W-:Y:S04]  /*4020*/  STL [R1+0x304], R10 ;  /* 0x0003040a01007387 */ /* 0x0001e80000100800 */
[----:B------:R2:W4:Y:S01]  /*4030*/  @P0 LDG.E.U8 R132, desc[UR14][R70.64] ;  /* 0x0000000e46840981 */ /* 0x000522000c1e1100 */
[----:B------:R-:W-:-:S03]  /*4040*/  PRMT R131, RZ, 0x7610, R131 ;  /* 0x00007610ff837816 */ /* 0x000fc60000000083 */
[----:B0-----:R-:W4:Y:S01]  /*4050*/  LDL R10, [R1+0x2ac] ;  /* 0x0002ac00010a7983 */ /* 0x001f220000100800 */
[----:B--2---:R-:W-:Y:S02]  /*4060*/  @P1 IMAD.MOV.U32 R71, RZ, RZ, R119 ;  /* 0x000000ffff471224 */ /* 0x004fe400078e0077 */
[----:B---3--:R-:W-:Y:S02]  /*4070*/  @P1 IMAD.MOV.U32 R70, RZ, RZ, R0 ;  /* 0x000000ffff461224 */ /* 0x008fe400078e0000 */
[----:B------:R-:W2:Y:S04]  /*4080*/  LDL.LU R0, [R1+0x2b0] ;  /* 0x0002b00001007983 */ /* 0x000ea80000300800 */
[----:B------:R5:W3:Y:S04]  /*4090*/  @P1 LDG.E.U8 R133, desc[UR14][R70.64] ;  /* 0x0000000e46851981 */ /* 0x000ae8000c1e1100 */
[----:B------:R-:W3:Y:S01]  /*40a0*/  LDL R20, [R1+0x2a8] ;  /* 0x0002a80001147983 */ /* 0x000ee20000100800 */
[----:B------:R-:W-:-:S02]  /*40b0*/  ISETP.GT.AND P0, PT, R105, 0x4, PT ;  /* 0x000000046900780c */ /* 0x000fc40003f04270 */
[----:B------:R-:W-:Y:S01]  /*40c0*/  PRMT R130, RZ, 0x7610, R130 ;  /* 0x00007610ff827816 */ /* 0x000fe20000000082 */
[----:B------:R-:W3:Y:S01]  /*40d0*/  LDL R134, [R1+0x204] ;  /* 0x0002040001867983 */ /* 0x000ee20000100800 */
[----:B-----5:R-:W-:Y:S02]  /*40e0*/  @P2 IMAD.MOV.U32 R70, RZ, RZ, R91 ;  /* 0x000000ffff462224 */ /* 0x020fe400078e005b */
[----:B----4-:R-:W-:Y:S01]  /*40f0*/  @P2 IMAD.MOV.U32 R71, RZ, RZ, R118 ;  /* 0x000000ffff472224 */ /* 0x010fe200078e0076 */
[----:B------:R-:W-:Y:S01]  /*4100*/  ISETP.GT.AND P1, PT, R105, 0x5, PT ;  /* 0x000000056900780c */ /* 0x000fe20003f24270 */
[----:B------:R-:W4:Y:S04]  /*4110*/  LDL R118, [R1+0x294] ;  /* 0x0002940001767983 */ /* 0x000f280000100800 */
[----:B------:R0:W5:Y:S01]  /*4120*/  @P2 LDG.E.U8 R131, desc[UR14][R70.64] ;  /* 0x0000000e46832981 */ /* 0x000162000c1e1100 */
[----:B------:R-:W-:-:S03]  /*4130*/  PRMT R95, RZ, 0x7610, R95 ;  /* 0x00007610ff5f7816 */ /* 0x000fc6000000005f */
[----:B------:R-:W4:Y:S01]  /*4140*/  LDL R91, [R1+0x298] ;  /* 0x00029800015b7983 */ /* 0x000f220000100800 */
[----:B------:R-:W-:Y:S02]  /*4150*/  PRMT R84, RZ, 0x7610, R84 ;  /* 0x00007610ff547816 */ /* 0x000fe40000000054 */
[----:B------:R-:W-:Y:S01]  /*4160*/  PRMT R106, RZ, 0x7610, R106 ;  /* 0x00007610ff6a7816 */ /* 0x000fe2000000006a */
[----:B------:R-:W5:Y:S01]  /*4170*/  LDL R119, [R1+0x208] ;  /* 0x0002080001777983 */ /* 0x000f620000100800 */
[----:B0-----:R-:W-:-:S03]  /*4180*/  @P3 IMAD.MOV.U32 R70, RZ, RZ, R50 ;  /* 0x000000ffff463224 */ /* 0x001fc600078e0032 */
[----:B------:R-:W4:Y:S01]  /*4190*/  LDL R50, [R1+0x2a4] ;  /* 0x0002a40001327983 */ /* 0x000f220000100800 */
[----:B------:R-:W-:-:S03]  /*41a0*/  @P3 IMAD.MOV.U32 R71, RZ, RZ, R90 ;  /* 0x000000ffff473224 */ /* 0x000fc600078e005a */
[----:B------:R-:W5:Y:S04]  /*41b0*/  LDL R90, [R1+0x29c] ;  /* 0x00029c00015a7983 */ /* 0x000f680000100800 */
[----:B------:R0:W5:Y:S01]  /*41c0*/  @P3 LDG.E.U8 R130, desc[UR14][R70.64] ;  /* 0x0000000e46823981 */ /* 0x000162000c1e1100 */
[----:B------:R-:W-:Y:S02]  /*41d0*/  PRMT R117, RZ, 0x7610, R117 ;  /* 0x00007610ff757816 */ /* 0x000fe40000000075 */
[----:B------:R-:W-:Y:S01]  /*41e0*/  PRMT R97, RZ, 0x7610, R97 ;  /* 0x00007610ff617816 */ /* 0x000fe20000000061 */
[----:B------:R-:W5:Y:S01]  /*41f0*/  LDL R135, [R1+0x104] ;  /* 0x0001040001877983 */ /* 0x000f620000100800 */
[----:B0-----:R-:W-:-:S03]  /*4200*/  @P0 IMAD.MOV.U32 R71, RZ, RZ, R87 ;  /* 0x000000ffff470224 */ /* 0x001fc600078e0057 */
[----:B------:R-:W5:Y:S01]  /*4210*/  LDL R87, [R1+0x2a0] ;  /* 0x0002a00001577983 */ /* 0x000f620000100800 */
[----:B------:R-:W-:Y:S01]  /*4220*/  @P0 IMAD.MOV.U32 R70, RZ, RZ, R86 ;  /* 0x000000ffff460224 */ /* 0x000fe200078e0056 */
[----:B------:R-:W-:Y:S02]  /*4230*/  ISETP.GT.AND P2, PT, R105, 0x6, PT ;  /* 0x000000066900780c */ /* 0x000fe40003f44270 */
[----:B------:R-:W5:Y:S04]  /*4240*/  LDL R86, [R1+0x28c] ;  /* 0x00028c0001567983 */ /* 0x000f680000100800 */
[----:B------:R0:W5:Y:S02]  /*4250*/  @P0 LDG.E.U8 R95, desc[UR14][R70.64] ;  /* 0x0000000e465f0981 */ /* 0x000164000c1e1100 */
[----:B0-----:R-:W-:-:S02]  /*4260*/  @P1 IMAD.MOV.U32 R71, RZ, RZ, R10 ;  /* 0x000000ffff471224 */ /* 0x001fc400078e000a */
[----:B------:R-:W5:Y:S01]  /*4270*/  LDL R10, [R1+0x290] ;  /* 0x00029000010a7983 */ /* 0x000f620000100800 */
[----:B--2---:R-:W-:-:S05]  /*4280*/  @P1 IMAD.MOV.U32 R70, RZ, RZ, R0 ;  /* 0x000000ffff461224 */ /* 0x004fca00078e0000 */
[----:B------:R3:W2:Y:S02]  /*4290*/  @P1 LDG.E.U8 R84, desc[UR14][R70.64] ;  /* 0x0000000e46541981 */ /* 0x0006a4000c1e1100 */
[----:B---3--:R-:W-:Y:S02]  /*42a0*/  @P2 IMAD.MOV.U32 R70, RZ, RZ, R20 ;  /* 0x000000ffff462224 */ /* 0x008fe400078e0014 */
[----:B------:R-:W3:Y:S01]  /*42b0*/  LDL R20, [R1+0x288] ;  /* 0x0002880001147983 */ /* 0x000ee20000100800 */
[----:B----4-:R-:W-:-:S03]  /*42c0*/  @P2 IMAD.MOV.U32 R71, RZ, RZ, R50 ;  /* 0x000000ffff472224 */ /* 0x010fc600078e0032 */
[----:B------:R-:W4:Y:S01]  /*42d0*/  LDL R50, [R1+0x284] ;  /* 0x0002840001327983 */ /* 0x000f220000100800 */
[C---:B------:R-:W-:Y:S02]  /*42e0*/  ISETP.GT.AND P3, PT, R105.reuse, 0x7, PT ;  /* 0x000000076900780c */ /* 0x040fe40003f64270 */
[C---:B------:R-:W-:Y:S01]  /*42f0*/  ISETP.GT.AND P0, PT, R105.reuse, 0x8, PT ;  /* 0x000000086900780c */ /* 0x040fe20003f04270 */
[----:B------:R5:W2:Y:S01]  /*4300*/  @P2 LDG.E.U8 R106, desc[UR14][R70.64] ;  /* 0x0000000e466a2981 */ /* 0x000aa2000c1e1100 */
[----:B------:R-:W-:-:S09]  /*4310*/  ISETP.GT.AND P1, PT, R105, 0x9, PT ;  /* 0x000000096900780c */ /* 0x000fd20003f24270 */
[----:B-----5:R-:W-:Y:S02]  /*4320*/  @P3 IMAD.MOV.U32 R71, RZ, RZ, R90 ;  /* 0x000000ffff473224 */ /* 0x020fe400078e005a */
[----:B------:R-:W5:Y:S01]  /*4330*/  LDL R90, [R1+0x27c] ;  /* 0x00027c00015a7983 */ /* 0x000f620000100800 */
[----:B------:R-:W-:-:S03]  /*4340*/  @P3 IMAD.MOV.U32 R70, RZ, RZ, R87 ;  /* 0x000000ffff463224 */ /* 0x000fc600078e0057 */
[----:B------:R-:W2:Y:S04]  /*4350*/  LDL R87, [R1+0x280] ;  /* 0x0002800001577983 */ /* 0x000ea80000100800 */
[----:B------:R0:W2:Y:S01]  /*4360*/  @P3 LDG.E.U8 R117, desc[UR14][R70.64] ;  /* 0x0000000e46753981 */ /* 0x0000a2000c1e1100 */
[C---:B------:R-:W-:Y:S01]  /*4370*/  ISETP.GT.AND P2, PT, R105.reuse, 0xa, PT ;  /* 0x0000000a6900780c */ /* 0x040fe20003f44270 */
[----:B0-----:R-:W-:Y:S02]  /*4380*/  @P0 IMAD.MOV.U32 R70, RZ, RZ, R91 ;  /* 0x000000ffff460224 */ /* 0x001fe400078e005b */
[----:B------:R-:W-:Y:S01]  /*4390*/  @P0 IMAD.MOV.U32 R71, RZ, RZ, R118 ;  /* 0x000000ffff470224 */ /* 0x000fe200078e0076 */
[----:B------:R-:W-:Y:S01]  /*43a0*/  PRMT R102, RZ, 0x7610, R102 ;  /* 0x00007610ff667816 */ /* 0x000fe20000000066 */
[----:B------:R-:W2:Y:S04]  /*43b0*/  LDL R118, [R1+0x264] ;  /* 0x0002640001767983 */ /* 0x000ea80000100800 */
[----:B------:R0:W2:Y:S01]  /*43c0*/  @P0 LDG.E.U8 R97, desc[UR14][R70.64] ;  /* 0x0000000e46610981 */ /* 0x0000a2000c1e1100 */
[----:B------:R-:W-:-:S02]  /*43d0*/  ISETP.GT.AND P3, PT, R105, 0xb, PT ;  /* 0x0000000b6900780c */ /* 0x000fc40003f64270 */
[----:B------:R-:W-:Y:S01]  /*43e0*/  PRMT R83, RZ, 0x7610, R83 ;  /* 0x00007610ff537816 */ /* 0x000fe20000000053 */
[----:B------:R-:W2:Y:S01]  /*43f0*/  LDL R91, [R1+0x268] ;  /* 0x00026800015b7983 */ /* 0x000ea20000100800 */
[----:B0-----:R-:W-:Y:S02]  /*4400*/  @P1 IMAD.MOV.U32 R71, RZ, RZ, R86 ;  /* 0x000000ffff471224 */ /* 0x001fe400078e0056 */
[----:B------:R-:W-:Y:S01]  /*4410*/  @P1 IMAD.MOV.U32 R70, RZ, RZ, R10 ;  /* 0x000000ffff461224 */ /* 0x000fe200078e000a */
[----:B------:R-:W2:Y:S04]  /*4420*/  LDL R86, [R1+0x274] ;  /* 0x0002740001567983 */ /* 0x000ea80000100800 */
[----:B------:R-:W2:Y:S04]  /*4430*/  LDL R10, [R1+0x278] ;  /* 0x00027800010a7983 */ /* 0x000ea80000100800 */
[----:B------:R3:W2:Y:S02]  /*4440*/  @P1 LDG.E.U8 R102, desc[UR14][R70.64] ;  /* 0x0000000e46661981 */ /* 0x0006a4000c1e1100 */
[----:B---3--:R-:W-:-:S02]  /*4450*/  @P2 IMAD.MOV.U32 R70, RZ, RZ, R20 ;  /* 0x000000ffff462224 */ /* 0x008fc400078e0014 */
[----:B------:R-:W3:Y:S01]  /*4460*/  LDL R20, [R1+0x270] ;  /* 0x0002700001147983 */ /* 0x000ee20000100800 */
[----:B----4-:R-:W-:-:S03]  /*4470*/  @P2 IMAD.MOV.U32 R71, RZ, RZ, R50 ;  /* 0x000000ffff472224 */ /* 0x010fc600078e0032 */
[----:B------:R-:W4:Y:S01]  /*4480*/  LDL R50, [R1+0x26c] ;  /* 0x00026c0001327983 */ /* 0x000f220000100800 */
[C---:B------:R-:W-:Y:S02]  /*4490*/  ISETP.GT.AND P0, PT, R105.reuse, 0xc, PT ;  /* 0x0000000c6900780c */ /* 0x040fe40003f04270 */
[----:B------:R-:W-:Y:S01]  /*44a0*/  PRMT R116, RZ, 0x7610, R116 ;  /* 0x00007610ff747816 */ /* 0x000fe20000000074 */
[----:B------:R5:W4:Y:S01]  /*44b0*/  @P2 LDG.E.U8 R83, desc[UR14][R70.64] ;  /* 0x0000000e46532981 */ /* 0x000b22000c1e1100 */
[----:B------:R-:W-:Y:S01]  /*44c0*/  ISETP.GT.AND P1, PT, R105, 0xd, PT ;  /* 0x0000000d6900780c */ /* 0x000fe20003f24270 */
[----:B-----5:R-:W-:Y:S02]  /*44d0*/  @P3 IMAD.MOV.U32 R71, RZ, RZ, R90 ;  /* 0x000000ffff473224 */ /* 0x020fe400078e005a */
[----:B------:R-:W5:Y:S01]  /*44e0*/  LDL R90, [R1+0x25c] ;  /* 0x00025c00015a7983 */ /* 0x000f620000100800 */
[----:B--2---:R-:W-:-:S03]  /*44f0*/  @P3 IMAD.MOV.U32 R70, RZ, RZ, R87 ;  /* 0x000000ffff463224 */ /* 0x004fc600078e0057 */
[----:B------:R-:W2:Y:S04]  /*4500*/  LDL R87, [R1+0x260] ;  /* 0x0002600001577983 */ /* 0x000ea80000100800 */
[----:B------:R0:W5:Y:S01]  /*4510*/  @P3 LDG.E.U8 R116, desc[UR14][R70.64] ;  /* 0x0000000e46743981 */ /* 0x000162000c1e1100 */
[----:B------:R-:W-:Y:S01]  /*4520*/  PRMT R81, RZ, 0x7610, R81 ;  /* 0x00007610ff517816 */ /* 0x000fe20000000051 */
[----:B0-----:R-:W-:Y:S02]  /*4530*/  @P0 IMAD.MOV.U32 R71, RZ, RZ, R86 ;  /* 0x000000ffff470224 */ /* 0x001fe400078e0056 */
[----:B------:R-:W5:Y:S01]  /*4540*/  LDL R86, [R1+0x254] ;  /* 0x0002540001567983 */ /* 0x000f620000100800 */
[----:B------:R-:W-:-:S03]  /*4550*/  @P0 IMAD.MOV.U32 R70, RZ, RZ, R10 ;  /* 0x000000ffff460224 */ /* 0x000fc600078e000a */
[----:B------:R-:W5:Y:S04]  /*4560*/  LDL R10, [R1+0x258] ;  /* 0x00025800010a7983 */ /* 0x000f680000100800 */
[----:B------:R3:W5:Y:S02]  /*4570*/  @P0 LDG.E.U8 R81, desc[UR14][R70.64] ;  /* 0x0000000e46510981 */ /* 0x000764000c1e1100 */
[----:B---3--:R-:W-:Y:S02]  /*4580*/  @P1 IMAD.MOV.U32 R70, RZ, RZ, R20 ;  /* 0x000000ffff461224 */ /* 0x008fe400078e0014 */
[----:B------:R-:W3:Y:S01]  /*4590*/  LDL R20, [R1+0x250] ;  /* 0x0002500001147983 */ /* 0x000ee20000100800 */
[----:B----4-:R-:W-:-:S03]  /*45a0*/  @P1 IMAD.MOV.U32 R71, RZ, RZ, R50 ;  /* 0x000000ffff471224 */ /* 0x010fc600078e0032 */
[----:B------:R-:W4:Y:S01]  /*45b0*/  LDL R50, [R1+0x24c] ;  /* 0x00024c0001327983 */ /* 0x000f220000100800 */
[C---:B------:R-:W-:Y:S02]  /*45c0*/  ISETP.GT.AND P2, PT, R105.reuse, 0xe, PT ;  /* 0x0000000e6900780c */ /* 0x040fe40003f44270 */
[----:B------:R-:W-:Y:S02]  /*45d0*/  PRMT R103, RZ, 0x7610, R103 ;  /* 0x00007610ff677816 */ /* 0x000fe40000000067 */
[C---:B------:R-:W-:Y:S02]  /*45e0*/  ISETP.GT.AND P3, PT, R105.reuse, 0xf, PT ;  /* 0x0000000f6900780c */ /* 0x040fe40003f64270 */
[----:B------:R-:W-:Y:S02]  /*45f0*/  PRMT R79, RZ, 0x7610, R79 ;  /* 0x00007610ff4f7816 */ /* 0x000fe4000000004f */
[----:B------:R-:W-:Y:S01]  /*4600*/  ISETP.GT.AND P0, PT, R105, 0x10, PT ;  /* 0x000000106900780c */ /* 0x000fe20003f04270 */
[----:B------:R0:W4:Y:S01]  /*4610*/  @P1 LDG.E.U8 R103, desc[UR14][R70.64] ;  /* 0x0000000e46671981 */ /* 0x000122000c1e1100 */
[----:B------:R-:W-:-:S03]  /*4620*/  PRMT R115, RZ, 0x7610, R115 ;  /* 0x00007610ff737816 */ /* 0x000fc60000000073 */
[----:B0-----:R-:W-:Y:S02]  /*4630*/  @P2 IMAD.MOV.U32 R70, RZ, RZ, R91 ;  /* 0x000000ffff462224 */ /* 0x001fe400078e005b */
[----:B------:R-:W-:Y:S01]  /*4640*/  @P2 IMAD.MOV.U32 R71, RZ, RZ, R118 ;  /* 0x000000ffff472224 */ /* 0x000fe200078e0076 */
[----:B------:R-:W-:Y:S01]  /*4650*/  ISETP.GT.AND P1, PT, R105, 0x11, PT ;  /* 0x000000116900780c */ /* 0x000fe20003f24270 */
[----:B------:R-:W4:Y:S04]  /*4660*/  LDL R118, [R1+0x234] ;  /* 0x0002340001767983 */ /* 0x000f280000100800 */
[----:B------:R2:W4:Y:S01]  /*4670*/  @P2 LDG.E.U8 R79, desc[UR14][R70.64] ;  /* 0x0000000e464f2981 */ /* 0x000522000c1e1100 */
[----:B------:R-:W-:-:S03]  /*4680*/  PRMT R78, RZ, 0x7610, R78 ;  /* 0x00007610ff4e7816 */ /* 0x000fc6000000004e */
[----:B------:R-:W4:Y:S01]  /*4690*/  LDL R91, [R1+0x238] ;  /* 0x00023800015b7983 */ /* 0x000f220000100800 */
[----:B--2---:R-:W-:Y:S02]  /*46a0*/  @P3 IMAD.MOV.U32 R70, RZ, RZ, R87 ;  /* 0x000000ffff463224 */ /* 0x004fe400078e0057 */
[----:B-----5:R-:W-:Y:S01]  /*46b0*/  @P3 IMAD.MOV.U32 R71, RZ, RZ, R90 ;  /* 0x000000ffff473224 */ /* 0x020fe200078e005a */
[----:B------:R-:W2:Y:S04]  /*46c0*/  LDL R87, [R1+0x248] ;  /* 0x0002480001577983 */ /* 0x000ea80000100800 */
[----:B------:R-:W5:Y:S04]  /*46d0*/  LDL R90, [R1+0x244] ;  /* 0x00024400015a7983 */ /* 0x000f680000100800 */
[----:B------:R0:W5:Y:S02]  /*46e0*/  @P3 LDG.E.U8 R115, desc[UR14][R70.64] ;  /* 0x0000000e46733981 */ /* 0x000164000c1e1100 */
[----:B0-----:R-:W-:-:S02]  /*46f0*/  @P0 IMAD.MOV.U32 R71, RZ, RZ, R86 ;  /* 0x000000ffff470224 */ /* 0x001fc400078e0056 */
[----:B------:R-:W-:Y:S01]  /*4700*/  @P0 IMAD.MOV.U32 R70, RZ, RZ, R10 ;  /* 0x000000ffff460224 */ /* 0x000fe200078e000a */
[----:B------:R-:W5:Y:S04]  /*4710*/  LDL R86, [R1+0x23c] ;  /* 0x00023c0001567983 */ /* 0x000f680000100800 */
[----:B------:R-:W5:Y:S04]  /*4720*/  LDL R10, [R1+0x240] ;  /* 0x00024000010a7983 */ /* 0x000f680000100800 */
[----:B------:R3:W5:Y:S02]  /*4730*/  @P0 LDG.E.U8 R78, desc[UR14][R70.64] ;  /* 0x0000000e464e0981 */ /* 0x000764000c1e1100 */
[----:B---3--:R-:W-:-:S02]  /*4740*/  @P1 IMAD.MOV.U32 R70, RZ, RZ, R20 ;  /* 0x000000ffff461224 */ /* 0x008fc400078e0014 */
[----:B------:R-:W3:Y:S01]  /*4750*/  LDL R20, [R1+0x230] ;  /* 0x0002300001147983 */ /* 0x000ee20000100800 */
[----:B----4-:R-:W-:-:S03]  /*4760*/  @P1 IMAD.MOV.U32 R71, RZ, RZ, R50 ;  /* 0x000000ffff471224 */ /* 0x010fc600078e0032 */
[----:B------:R-:W4:Y:S01]  /*4770*/  LDL R50, [R1+0x22c] ;  /* 0x00022c0001327983 */ /* 0x000f220000100800 */
[C---:B------:R-:W-:Y:S02]  /*4780*/  ISETP.GT.AND P2, PT, R105.reuse, 0x12, PT ;  /* 0x000000126900780c */ /* 0x040fe40003f44270 */
[----:B------:R-:W-:Y:S02]  /*4790*/  PRMT R104, RZ, 0x7610, R104 ;  /* 0x00007610ff687816 */ /* 0x000fe40000000068 */
[C---:B------:R-:W-:Y:S02]  /*47a0*/  ISETP.GT.AND P3, PT, R105.reuse, 0x13, PT ;  /* 0x000000136900780c */ /* 0x040fe40003f64270 */
[----:B------:R-:W-:Y:S02]  /*47b0*/  PRMT R76, RZ, 0x7610, R76 ;  /* 0x00007610ff4c7816 */ /* 0x000fe4000000004c */
[----:B------:R2:W4:Y:S01]  /*47c0*/  @P1 LDG.E.U8 R104, desc[UR14][R70.64] ;  /* 0x0000000e46681981 */ /* 0x000522000c1e1100 */
[----:B------:R-:W-:-:S02]  /*47d0*/  ISETP.GT.AND P0, PT, R105, 0x14, PT ;  /* 0x000000146900780c */ /* 0x000fc40003f04270 */
[----:B------:R-:W-:Y:S02]  /*47e0*/  PRMT R114, RZ, 0x7610, R114 ;  /* 0x00007610ff727816 */ /* 0x000fe40000000072 */
[----:B------:R-:W-:Y:S02]  /*47f0*/  ISETP.GT.AND P1, PT, R105, 0x15, PT ;  /* 0x000000156900780c */ /* 0x000fe40003f24270 */
[----:B------:R-:W-:Y:S01]  /*4800*/  PRMT R74, RZ, 0x7610, R74 ;  /* 0x00007610ff4a7816 */ /* 0x000fe2000000004a */
[----:B--2---:R-:W-:Y:S02]  /*4810*/  @P2 IMAD.MOV.U32 R70, RZ, RZ, R87 ;  /* 0x000000ffff462224 */ /* 0x004fe400078e0057 */
[----:B------:R-:W2:Y:S01]  /*4820*/  LDL R87, [R1+0x228] ;  /* 0x0002280001577983 */ /* 0x000ea20000100800 */
[----:B-----5:R-:W-:-:S03]  /*4830*/  @P2 IMAD.MOV.U32 R71, RZ, RZ, R90 ;  /* 0x000000ffff472224 */ /* 0x020fc600078e005a */
[----:B------:R-:W5:Y:S04]  /*4840*/  LDL R90, [R1+0x224] ;  /* 0x00022400015a7983 */ /* 0x000f680000100800 */
[----:B------:R0:W5:Y:S02]  /*4850*/  @P2 LDG.E.U8 R76, desc[UR14][R70.64] ;  /* 0x0000000e464c2981 */ /* 0x000164000c1e1100 */
[----:B0-----:R-:W-:Y:S02]  /*4860*/  @P3 IMAD.MOV.U32 R71, RZ, RZ, R86 ;  /* 0x000000ffff473224 */ /* 0x001fe400078e0056 */
[----:B------:R-:W5:Y:S01]  /*4870*/  LDL R86, [R1+0x21c] ;  /* 0x00021c0001567983 */ /* 0x000f620000100800 */
[----:B------:R-:W-:-:S03]  /*4880*/  @P3 IMAD.MOV.U32 R70, RZ, RZ, R10 ;  /* 0x000000ffff463224 */ /* 0x000fc600078e000a */
[----:B------:R-:W5:Y:S04]  /*4890*/  LDL R10, [R1+0x220] ;  /* 0x00022000010a7983 */ /* 0x000f680000100800 */
[----:B------:R0:W5:Y:S02]  /*48a0*/  @P3 LDG.E.U8 R114, desc[UR14][R70.64] ;  /* 0x0000000e46723981 */ /* 0x000164000c1e1100 */
[----:B0-----:R-:W-:Y:S02]  /*48b0*/  @P0 IMAD.MOV.U32 R70, RZ, RZ, R91 ;  /* 0x000000ffff460224 */ /* 0x001fe400078e005b */
[----:B------:R-:W-:Y:S01]  /*48c0*/  @P0 IMAD.MOV.U32 R71, RZ, RZ, R118 ;  /* 0x000000ffff470224 */ /* 0x000fe200078e0076 */
[C---:B------:R-:W-:Y:S01]  /*48d0*/  ISETP.GT.AND P2, PT, R105.reuse, 0x16, PT ;  /* 0x000000166900780c */ /* 0x040fe20003f44270 */
[----:B------:R-:W5:Y:S04]  /*48e0*/  LDL R118, [R1+0x20c] ;  /* 0x00020c0001767983 */ /* 0x000f680000100800 */
[----:B------:R3:W5:Y:S01]  /*48f0*/  @P0 LDG.E.U8 R74, desc[UR14][R70.64] ;  /* 0x0000000e464a0981 */ /* 0x000762000c1e1100 */
[----:B------:R-:W-:-:S03]  /*4900*/  ISETP.GT.AND P3, PT, R105, 0x17, PT ;  /* 0x000000176900780c */ /* 0x000fc60003f64270 */
[----:B------:R-:W5:Y:S01]  /*4910*/  LDL R91, [R1+0x210] ;  /* 0x00021000015b7983 */ /* 0x000f620000100800 */
[----:B---3--:R-:W-:-:S03]  /*4920*/  @P1 IMAD.MOV.U32 R70, RZ, RZ, R20 ;  /* 0x000000ffff461224 */ /* 0x008fc600078e0014 */
[----:B------:R-:W3:Y:S01]  /*4930*/  LDL R20, [R1+0x218] ;  /* 0x0002180001147983 */ /* 0x000ee20000100800 */
[----:B----4-:R-:W-:-:S03]  /*4940*/  @P1 IMAD.MOV.U32 R71, RZ, RZ, R50 ;  /* 0x000000ffff471224 */ /* 0x010fc600078e0032 */
[----:B------:R-:W4:Y:S01]  /*4950*/  LDL R50, [R1+0x214] ;  /* 0x0002140001327983 */ /* 0x000f220000100800 */
[----:B------:R-:W-:Y:S02]  /*4960*/  PRMT R85, RZ, 0x7610, R85 ;  /* 0x00007610ff557816 */ /* 0x000fe40000000055 */
[----:B------:R-:W-:-:S04]  /*4970*/  ISETP.GT.AND P0, PT, R105, 0x18, PT ;  /* 0x000000186900780c */ /* 0x000fc80003f04270 */
[----:B------:R2:W4:Y:S01]  /*4980*/  @P1 LDG.E.U8 R85, desc[UR14][R70.64] ;  /* 0x0000000e46551981 */ /* 0x000522000c1e1100 */
[----:B------:R-:W-:Y:S01]  /*4990*/  PRMT R113, RZ, 0x7610, R113 ;  /* 0x00007610ff717816 */ /* 0x000fe20000000071 */
[----:B--2---:R-:W-:Y:S02]  /*49a0*/  @P2 IMAD.MOV.U32 R70, RZ, RZ, R87 ;  /* 0x000000ffff462224 */ /* 0x004fe400078e0057 */
[----:B-----5:R-:W-:Y:S02]  /*49b0*/  @P2 IMAD.MOV.U32 R71, RZ, RZ, R90 ;  /* 0x000000ffff472224 */ /* 0x020fe400078e005a */
[----:B------:R-:W2:Y:S01]  /*49c0*/  LDL R90, [R1+0x1fc] ;  /* 0x0001fc00015a7983 */ /* 0x000ea20000100800 */
[----:B------:R-:W-:Y:S02]  /*49d0*/  @P3 IMAD.MOV.U32 R87, RZ, RZ, R86 ;  /* 0x000000ffff573224 */ /* 0x000fe400078e0056 */
[----:B------:R-:W-:Y:S02]  /*49e0*/  @P3 IMAD.MOV.U32 R86, RZ, RZ, R10 ;  /* 0x000000ffff563224 */ /* 0x000fe400078e000a */
[----:B------:R-:W5:Y:S04]  /*49f0*/  LDL R10, [R1+0x200] ;  /* 0x00020000010a7983 */ /* 0x000f680000100800 */
[----:B------:R3:W2:Y:S02]  /*4a00*/  @P3 LDG.E.U8 R113, desc[UR14][R86.64] ;  /* 0x0000000e56713981 */ /* 0x0006a4000c1e1100 */
[----:B---3--:R-:W-:-:S02]  /*4a10*/  @P0 IMAD.MOV.U32 R86, RZ, RZ, R20 ;  /* 0x000000ffff560224 */ /* 0x008fc400078e0014 */
[----:B------:R-:W3:Y:S01]  /*4a20*/  LDL R20, [R1+0x1f8] ;  /* 0x0001f80001147983 */ /* 0x000ee20000100800 */
[----:B----4-:R-:W-:-:S03]  /*4a30*/  @P0 IMAD.MOV.U32 R87, RZ, RZ, R50 ;  /* 0x000000ffff570224 */ /* 0x010fc600078e0032 */
[----:B------:R-:W4:Y:S01]  /*4a40*/  LDL R50, [R1+0x1f4] ;  /* 0x0001f40001327983 */ /* 0x000f220000100800 */
[----:B------:R-:W-:Y:S02]  /*4a50*/  PRMT R72, RZ, 0x7610, R72 ;  /* 0x00007610ff487816 */ /* 0x000fe40000000048 */
[----:B------:R-:W-:-:S04]  /*4a60*/  ISETP.GT.AND P1, PT, R105, 0x19, PT ;  /* 0x000000196900780c */ /* 0x000fc80003f24270 */
[----:B------:R0:W4:Y:S01]  /*4a70*/  @P2 LDG.E.U8 R72, desc[UR14][R70.64] ;  /* 0x0000000e46482981 */ /* 0x000122000c1e1100 */
[C---:B------:R-:W-:Y:S02]  /*4a80*/  ISETP.GT.AND P2, PT, R105.reuse, 0x1a, PT ;  /* 0x0000001a6900780c */ /* 0x040fe40003f44270 */
[----:B------:R-:W-:Y:S02]  /*4a90*/  PRMT R98, RZ, 0x7610, R98 ;  /* 0x00007610ff627816 */ /* 0x000fe40000000062 */
[----:B0-----:R-:W-:Y:S02]  /*4aa0*/  PRMT R70, RZ, 0x7610, R70 ;  /* 0x00007610ff467816 */ /* 0x001fe40000000046 */
[----:B------:R-:W-:-:S04]  /*4ab0*/  ISETP.GT.AND P3, PT, R105, 0x1b, PT ;  /* 0x0000001b6900780c */ /* 0x000fc80003f64270 */
[----:B------:R0:W4:Y:S01]  /*4ac0*/  @P0 LDG.E.U8 R70, desc[UR14][R86.64] ;  /* 0x0000000e56460981 */ /* 0x000122000c1e1100 */
[----:B------:R-:W-:Y:S01]  /*4ad0*/  PRMT R82, RZ, 0x7610, R82 ;  /* 0x00007610ff527816 */ /* 0x000fe20000000052 */
[----:B0-----:R-:W-:Y:S02]  /*4ae0*/  @P1 IMAD.MOV.U32 R86, RZ, RZ, R91 ;  /* 0x000000ffff561224 */ /* 0x001fe400078e005b */
[----:B------:R-:W-:Y:S01]  /*4af0*/  @P1 IMAD.MOV.U32 R87, RZ, RZ, R118 ;  /* 0x000000ffff571224 */ /* 0x000fe200078e0076 */
[----:B------:R-:W4:Y:S04]  /*4b00*/  LDL R91, [R1+0x1f0] ;  /* 0x0001f000015b7983 */ /* 0x000f280000100800 */
[----:B------:R-:W4:Y:S04]  /*4b10*/  LDL R118, [R1+0x1ec] ;  /* 0x0001ec0001767983 */ /* 0x000f280000100800 */
[----:B------:R0:W4:Y:S01]  /*4b20*/  @P1 LDG.E.U8 R98, desc[UR14][R86.64] ;  /* 0x0000000e56621981 */ /* 0x000122000c1e1100 */
[----:B------:R-:W-:Y:S01]  /*4b30*/  ISETP.GT.AND P0, PT, R105, 0x1c, PT ;  /* 0x0000001c6900780c */ /* 0x000fe20003f04270 */
[----:B0-----:R-:W-:-:S02]  /*4b40*/  @P2 IMAD.MOV.U32 R86, RZ, RZ, R119 ;  /* 0x000000ffff562224 */ /* 0x001fc400078e0077 */
[----:B------:R-:W-:Y:S01]  /*4b50*/  @P2 IMAD.MOV.U32 R87, RZ, RZ, R134 ;  /* 0x000000ffff572224 */ /* 0x000fe200078e0086 */
[----:B------:R-:W-:Y:S01]  /*4b60*/  PRMT R112, RZ, 0x7610, R112 ;  /* 0x00007610ff707816 */ /* 0x000fe20000000070 */
[----:B------:R-:W4:Y:S04]  /*4b70*/  LDL R134, [R1+0x1d4] ;  /* 0x0001d40001867983 */ /* 0x000f280000100800 */
[----:B------:R5:W4:Y:S01]  /*4b80*/  @P2 LDG.E.U8 R82, desc[UR14][R86.64] ;  /* 0x0000000e56522981 */ /* 0x000b22000c1e1100 */
[----:B------:R-:W-:Y:S02]  /*4b90*/  ISETP.GT.AND P1, PT, R105, 0x1d, PT ;  /* 0x0000001d6900780c */ /* 0x000fe40003f24270 */
[----:B------:R-:W-:Y:S01]  /*4ba0*/  PRMT R80, RZ, 0x7610, R80 ;  /* 0x00007610ff507816 */ /* 0x000fe20000000050 */
[----:B------:R-:W4:Y:S01]  /*4bb0*/  LDL R119, [R1+0x1d8] ;  /* 0x0001d80001777983 */ /* 0x000f220000100800 */
[----:B-----5:R-:W-:-:S02]  /*4bc0*/  @P3 IMAD.MOV.U32 R86, RZ, RZ, R10 ;  /* 0x000000ffff563224 */ /* 0x020fc400078e000a */
[----:B--2---:R-:W-:Y:S01]  /*4bd0*/  @P3 IMAD.MOV.U32 R87, RZ, RZ, R90 ;  /* 0x000000ffff573224 */ /* 0x004fe200078e005a */
[----:B------:R-:W2:Y:S04]  /*4be0*/  LDL R10, [R1+0x1e8] ;  /* 0x0001e800010a7983 */ /* 0x000ea80000100800 */
[----:B------:R-:W5:Y:S04]  /*4bf0*/  LDL R90, [R1+0x1e4] ;  /* 0x0001e400015a7983 */ /* 0x000f680000100800 */
[----:B------:R3:W5:Y:S02]  /*4c00*/  @P3 LDG.E.U8 R112, desc[UR14][R86.64] ;  /* 0x0000000e56703981 */ /* 0x000764000c1e1100 */
[----:B---3--:R-:W-:-:S02]  /*4c10*/  @P0 IMAD.MOV.U32 R86, RZ, RZ, R20 ;  /* 0x000000ffff560224 */ /* 0x008fc400078e0014 */
[----:B------:R-:W3:Y:S01]  /*4c20*/  LDL R20, [R1+0x1e0] ;  /* 0x0001e00001147983 */ /* 0x000ee20000100800 */
[----:B----4-:R-:W-:-:S03]  /*4c30*/  @P0 IMAD.MOV.U32 R87, RZ, RZ, R50 ;  /* 0x000000ffff570224 */ /* 0x010fc600078e0032 */
[----:B------:R-:W4:Y:S01]  /*4c40*/  LDL R50, [R1+0x1dc] ;  /* 0x0001dc0001327983 */ /* 0x000f220000100800 */
[----:B------:R-:W-:-:S03]  /*4c50*/  ISETP.GT.AND P2, PT, R105, 0x1e, PT ;  /* 0x0000001e6900780c */ /* 0x000fc60003f44270 */
[----:B------:R0:W4:Y:S01]  /*4c60*/  @P0 LDG.E.U8 R80, desc[UR14][R86.64] ;  /* 0x0000000e56500981 */ /* 0x000122000c1e1100 */
[----:B------:R-:W-:Y:S02]  /*4c70*/  PRMT R99, RZ, 0x7610, R99 ;  /* 0x00007610ff637816 */ /* 0x000fe40000000063 */
[----:B------:R-:W-:Y:S02]  /*4c80*/  ISETP.GT.AND P3, PT, R105, 0x1f, PT ;  /* 0x0000001f6900780c */ /* 0x000fe40003f64270 */
[----:B------:R-:W-:Y:S01]  /*4c90*/  PRMT R166, RZ, 0x7610, R166 ;  /* 0x00007610ffa67816 */ /* 0x000fe200000000a6 */
[----:B0-----:R-:W-:Y:S02]  /*4ca0*/  @P1 IMAD.MOV.U32 R86, RZ, RZ, R91 ;  /* 0x000000ffff561224 */ /* 0x001fe400078e005b */
[----:B------:R-:W4:Y:S01]  /*4cb0*/  LDL R91, [R1+0x1d0] ;  /* 0x0001d000015b7983 */ /* 0x000f220000100800 */
[----:B------:R-:W-:-:S03]  /*4cc0*/  @P1 IMAD.MOV.U32 R87, RZ, RZ, R118 ;  /* 0x000000ffff571224 */ /* 0x000fc600078e0076 */
[----:B------:R-:W4:Y:S04]  /*4cd0*/  LDL R118, [R1+0x1cc] ;  /* 0x0001cc0001767983 */ /* 0x000f280000100800 */
[----:B------:R2:W4:Y:S02]  /*4ce0*/  @P1 LDG.E.U8 R99, desc[UR14][R86.64] ;  /* 0x0000000e56631981 */ /* 0x000524000c1e1100 */
[----:B--2---:R-:W-:Y:S02]  /*4cf0*/  @P2 IMAD.MOV.U32 R86, RZ, RZ, R10 ;  /* 0x000000ffff562224 */ /* 0x004fe400078e000a */
[----:B------:R-:W2:Y:S01]  /*4d00*/  LDL R10, [R1+0x1c8] ;  /* 0x0001c800010a7983 */ /* 0x000ea20000100800 */
[----:B-----5:R-:W-:-:S03]  /*4d10*/  @P2 IMAD.MOV.U32 R87, RZ, RZ, R90 ;  /* 0x000000ffff572224 */ /* 0x020fc600078e005a */
        /* <DEDUP_REMOVED lines=13> */
[----:B0-----:R-:W-:Y:S02]  /*4df0*/  @P0 IMAD.MOV.U32 R86, RZ, RZ, R119 ;  /* 0x000000ffff560224 */ /* 0x001fe400078e0077 */
[----:B------:R-:W-:Y:S01]  /*4e00*/  @P0 IMAD.MOV.U32 R87, RZ, RZ, R134 ;  /* 0x000000ffff570224 */ /* 0x000fe200078e0086 */
[----:B------:R-:W-:Y:S01]  /*4e10*/  ISETP.GT.AND P3, PT, R105, 0x23, PT ;  /* 0x000000236900780c */ /* 0x000fe20003f64270 */
[----:B------:R-:W4:Y:S04]  /*4e20*/  LDL R134, [R1+0x1a4] ;  /* 0x0001a40001867983 */ /* 0x000f280000100800 */
[----:B------:R0:W4:Y:S01]  /*4e30*/  @P0 LDG.E.U8 R77, desc[UR14][R86.64] ;  /* 0x0000000e564d0981 */ /* 0x000122000c1e1100 */
[----:B------:R-:W-:-:S03]  /*4e40*/  PRMT R75, RZ, 0x7610, R75 ;  /* 0x00007610ff4b7816 */ /* 0x000fc6000000004b */
[----:B------:R-:W4:Y:S01]  /*4e50*/  LDL R119, [R1+0x1a8] ;  /* 0x0001a80001777983 */ /* 0x000f220000100800 */
[----:B0-----:R-:W-:Y:S02]  /*4e60*/  @P1 IMAD.MOV.U32 R86, RZ, RZ, R91 ;  /* 0x000000ffff561224 */ /* 0x001fe400078e005b */
[----:B------:R-:W-:Y:S01]  /*4e70*/  @P1 IMAD.MOV.U32 R87, RZ, RZ, R118 ;  /* 0x000000ffff571224 */ /* 0x000fe200078e0076 */
[----:B------:R-:W4:Y:S04]  /*4e80*/  LDL R91, [R1+0x1b8] ;  /* 0x0001b800015b7983 */ /* 0x000f280000100800 */
[----:B------:R-:W4:Y:S04]  /*4e90*/  LDL R118, [R1+0x1b4] ;  /* 0x0001b40001767983 */ /* 0x000f280000100800 */
[----:B------:R2:W4:Y:S02]  /*4ea0*/  @P1 LDG.E.U8 R100, desc[UR14][R86.64] ;  /* 0x0000000e56641981 */ /* 0x000524000c1e1100 */
[----:B--2---:R-:W-:-:S02]  /*4eb0*/  @P2 IMAD.MOV.U32 R86, RZ, RZ, R10 ;  /* 0x000000ffff562224 */ /* 0x004fc400078e000a */
        /* <DEDUP_REMOVED lines=27> */
[----:B0-----:R-:W-:Y:S02]  /*5070*/  @P2 IMAD.MOV.U32 R86, RZ, RZ, R119 ;  /* 0x000000ffff562224 */ /* 0x001fe400078e0077 */
[----:B------:R-:W-:Y:S01]  /*5080*/  @P2 IMAD.MOV.U32 R87, RZ, RZ, R134 ;  /* 0x000000ffff572224 */ /* 0x000fe200078e0086 */
[----:B------:R-:W-:Y:S01]  /*5090*/  ISETP.GT.AND P0, PT, R105, 0x28, PT ;  /* 0x000000286900780c */ /* 0x000fe20003f04270 */
[----:B------:R-:W5:Y:S04]  /*50a0*/  LDL R134, [R1+0x174] ;  /* 0x0001740001867983 */ /* 0x000f680000100800 */
[----:B------:R3:W5:Y:S01]  /*50b0*/  @P2 LDG.E.U8 R71, desc[UR14][R86.64] ;  /* 0x0000000e56472981 */ /* 0x000762000c1e1100 */
[----:B------:R-:W-:-:S02]  /*50c0*/  PRMT R109, RZ, 0x7610, R109 ;  /* 0x00007610ff6d7816 */ /* 0x000fc4000000006d */
[----:B------:R-:W-:Y:S01]  /*50d0*/  ISETP.GT.AND P1, PT, R105, 0x29, PT ;  /* 0x000000296900780c */ /* 0x000fe20003f24270 */
[----:B------:R-:W5:Y:S01]  /*50e0*/  LDL R119, [R1+0x178] ;  /* 0x0001780001777983 */ /* 0x000f620000100800 */
[----:B---3--:R-:W-:-:S03]  /*50f0*/  @P3 IMAD.MOV.U32 R86, RZ, RZ, R20 ;  /* 0x000000ffff563224 */ /* 0x008fc600078e0014 */
[----:B------:R-:W3:Y:S01]  /*5100*/  LDL R20, [R1+0x188] ;  /* 0x0001880001147983 */ /* 0x000ee20000100800 */
[----:B----4-:R-:W-:-:S03]  /*5110*/  @P3 IMAD.MOV.U32 R87, RZ, RZ, R50 ;  /* 0x000000ffff573224 */ /* 0x010fc600078e0032 */
[----:B------:R-:W4:Y:S04]  /*5120*/  LDL R50, [R1+0x184] ;  /* 0x0001840001327983 */ /* 0x000f280000100800 */
[----:B------:R0:W4:Y:S01]  /*5130*/  @P3 LDG.E.U8 R109, desc[UR14][R86.64] ;  /* 0x0000000e566d3981 */ /* 0x000122000c1e1100 */
[----:B------:R-:W-:Y:S02]  /*5140*/  PRMT R179, RZ, 0x7610, R179 ;  /* 0x00007610ffb37816 */ /* 0x000fe400000000b3 */
[----:B------:R-:W-:Y:S02]  /*5150*/  ISETP.GT.AND P2, PT, R105, 0x2a, PT ;  /* 0x0000002a6900780c */ /* 0x000fe40003f44270 */
[----:B------:R-:W-:Y:S01]  /*5160*/  PRMT R177, RZ, 0x7610, R177 ;  /* 0x00007610ffb17816 */ /* 0x000fe200000000b1 */
[----:B0-----:R-:W-:-:S02]  /*5170*/  @P0 IMAD.MOV.U32 R86, RZ, RZ, R91 ;  /* 0x000000ffff560224 */ /* 0x001fc400078e005b */
        /* <DEDUP_REMOVED lines=19> */
[----:B------:R-:W-:-:S02]  /*52b0*/  PRMT R89, RZ, 0x7610, R89 ;  /* 0x00007610ff597816 */ /* 0x000fc40000000059 */
[----:B------:R-:W-:Y:S02]  /*52c0*/  ISETP.GT.AND P2, PT, R105, 0x2e, PT ;  /* 0x0000002e6900780c */ /* 0x000fe40003f44270 */
[----:B------:R-:W-:Y:S01]  /*52d0*/  PRMT R128, RZ, 0x7610, R128 ;  /* 0x00007610ff807816 */ /* 0x000fe20000000080 */
[----:B0-----:R-:W-:Y:S02]  /*52e0*/  @P3 IMAD.MOV.U32 R86, RZ, RZ, R91 ;  /* 0x000000ffff563224 */ /* 0x001fe400078e005b */
[----:B------:R-:W4:Y:S01]  /*52f0*/  LDL R91, [R1+0x160] ;  /* 0x00016000015b7983 */ /* 0x000f220000100800 */
[----:B------:R-:W-:-:S03]  /*5300*/  @P3 IMAD.MOV.U32 R87, RZ, RZ, R118 ;  /* 0x000000ffff573224 */ /* 0x000fc600078e0076 */
[----:B------:R-:W4:Y:S04]  /*5310*/  LDL R118, [R1+0x15c] ;  /* 0x00015c0001767983 */ /* 0x000f280000100800 */
[----:B------:R0:W4:Y:S02]  /*5320*/  @P3 LDG.E.U8 R129, desc[UR14][R86.64] ;  /* 0x0000000e56813981 */ /* 0x000124000c1e1100 */
        /* <DEDUP_REMOVED lines=12> */
[----:B---3--:R-:W-:-:S02]  /*53f0*/  @P2 IMAD.MOV.U32 R86, RZ, RZ, R20 ;  /* 0x000000ffff562224 */ /* 0x008fc400078e0014 */
[----:B------:R-:W3:Y:S01]  /*5400*/  LDL R20, [R1+0x150] ;  /* 0x0001500001147983 */ /* 0x000ee20000100800 */
[----:B----4-:R-:W-:-:S03]  /*5410*/  @P2 IMAD.MOV.U32 R87, RZ, RZ, R50 ;  /* 0x000000ffff572224 */ /* 0x010fc600078e0032 */
[----:B------:R-:W4:Y:S01]  /*5420*/  LDL R50, [R1+0x14c] ;  /* 0x00014c0001327983 */ /* 0x000f220000100800 */
[C---:B------:R-:W-:Y:S02]  /*5430*/  ISETP.GT.AND P0, PT, R105.reuse, 0x30, PT ;  /* 0x000000306900780c */ /* 0x040fe40003f04270 */
[----:B------:R-:W-:Y:S01]  /*5440*/  PRMT R127, RZ, 0x7610, R127 ;  /* 0x00007610ff7f7816 */ /* 0x000fe2000000007f */
[----:B------:R0:W4:Y:S01]  /*5450*/  @P2 LDG.E.U8 R107, desc[UR14][R86.64] ;  /* 0x0000000e566b2981 */ /* 0x000122000c1e1100 */
[C---:B------:R-:W-:Y:S02]  /*5460*/  ISETP.GT.AND P1, PT, R105.reuse, 0x31, PT ;  /* 0x000000316900780c */ /* 0x040fe40003f24270 */
        /* <DEDUP_REMOVED lines=16> */
[----:B------:R-:W4:Y:S04]  /*5570*/  LDL R50, [R1+0x12c] ;  /* 0x00012c0001327983 */ /* 0x000f280000100800 */
[----:B------:R0:W4:Y:S02]  /*5580*/  @P1 LDG.E.U8 R126, desc[UR14][R86.64] ;  /* 0x0000000e567e1981 */ /* 0x000124000c1e1100 */
[----:B0-----:R-:W-:Y:S02]  /*5590*/  @P2 IMAD.MOV.U32 R87, RZ, RZ, R134 ;  /* 0x000000ffff572224 */ /* 0x001fe400078e0086 */
[----:B------:R-:W4:Y:S01]  /*55a0*/  LDL R134, [R1+0x124] ;  /* 0x0001240001867983 */ /* 0x000f220000100800 */
[C---:B------:R-:W-:Y:S01]  /*55b0*/  ISETP.GT.AND P3, PT, R105.reuse, 0x33, PT ;  /* 0x000000336900780c */ /* 0x040fe20003f64270 */
[----:B------:R-:W-:Y:S01]  /*55c0*/  @P2 IMAD.MOV.U32 R86, RZ, RZ, R119 ;  /* 0x000000ffff562224 */ /* 0x000fe200078e0077 */
[----:B------:R-:W-:Y:S01]  /*55d0*/  PRMT R93, RZ, 0x7610, R93 ;  /* 0x00007610ff5d7816 */ /* 0x000fe2000000005d */
[----:B------:R-:W4:Y:S01]  /*55e0*/  LDL R119, [R1+0x114] ;  /* 0x0001140001777983 */ /* 0x000f220000100800 */
[----:B------:R-:W-:-:S02]  /*55f0*/  ISETP.GT.AND P0, PT, R105, 0x34, PT ;  /* 0x000000346900780c */ /* 0x000fc40003f04270 */
[----:B------:R-:W-:Y:S02]  /*5600*/  PRMT R125, RZ, 0x7610, R125 ;  /* 0x00007610ff7d7816 */ /* 0x000fe4000000007d */
[----:B------:R0:W4:Y:S01]  /*5610*/  @P2 LDG.E.U8 R93, desc[UR14][R86.64] ;  /* 0x0000000e565d2981 */ /* 0x000122000c1e1100 */
[C---:B------:R-:W-:Y:S02]  /*5620*/  ISETP.GT.AND P1, PT, R105.reuse, 0x35, PT ;  /* 0x000000356900780c */ /* 0x040fe40003f24270 */
[----:B------:R-:W-:Y:S02]  /*5630*/  PRMT R94, RZ, 0x7610, R94 ;  /* 0x00007610ff5e7816 */ /* 0x000fe4000000005e */
[----:B------:R-:W-:Y:S01]  /*5640*/  ISETP.GT.AND P2, PT, R105, 0x36, PT ;  /* 0x000000366900780c */ /* 0x000fe20003f44270 */
[----:B0-----:R-:W-:Y:S02]  /*5650*/  @P3 IMAD.MOV.U32 R86, RZ, RZ, R91 ;  /* 0x000000ffff563224 */ /* 0x001fe400078e005b */
[----:B------:R-:W4:Y:S01]  /*5660*/  LDL R91, [R1+0x128] ;  /* 0x00012800015b7983 */ /* 0x000f220000100800 */
[----:B------:R-:W-:Y:S01]  /*5670*/  @P3 IMAD.MOV.U32 R87, RZ, RZ, R118 ;  /* 0x000000ffff573224 */ /* 0x000fe200078e0076 */
[----:B------:R-:W-:-:S02]  /*5680*/  PRMT R124, RZ, 0x7610, R124 ;  /* 0x00007610ff7c7816 */ /* 0x000fc4000000007c */
[----:B------:R-:W4:Y:S04]  /*5690*/  LDL R118, [R1+0x118] ;  /* 0x0001180001767983 */ /* 0x000f280000100800 */
[----:B------:R2:W4:Y:S02]  /*56a0*/  @P3 LDG.E.U8 R125, desc[UR14][R86.64] ;  /* 0x0000000e567d3981 */ /* 0x000524000c1e1100 */
[----:B--2---:R-:W-:Y:S02]  /*56b0*/  @P0 IMAD.MOV.U32 R86, RZ, RZ, R10 ;  /* 0x000000ffff560224 */ /* 0x004fe400078e000a */
[----:B------:R-:W2:Y:S01]  /*56c0*/  LDL R10, [R1+0x120] ;  /* 0x00012000010a7983 */ /* 0x000ea20000100800 */
[----:B-----5:R-:W-:-:S03]  /*56d0*/  @P0 IMAD.MOV.U32 R87, RZ, RZ, R90 ;  /* 0x000000ffff570224 */ /* 0x020fc600078e005a */
[----:B------:R-:W5:Y:S04]  /*56e0*/  LDL R90, [R1+0x11c] ;  /* 0x00011c00015a7983 */ /* 0x000f680000100800 */
[----:B------:R3:W2:Y:S02]  /*56f0*/  @P0 LDG.E.U8 R94, desc[UR14][R86.64] ;  /* 0x0000000e565e0981 */ /* 0x0006a4000c1e1100 */
[----:B---3--:R-:W-:Y:S02]  /*5700*/  @P1 IMAD.MOV.U32 R86, RZ, RZ, R20 ;  /* 0x000000ffff561224 */ /* 0x008fe400078e0014 */
[----:B------:R-:W3:Y:S01]  /*5710*/  LDL R20, [R1+0x110] ;  /* 0x0001100001147983 */ /* 0x000ee20000100800 */
[----:B----4-:R-:W-:-:S03]  /*5720*/  @P1 IMAD.MOV.U32 R87, RZ, RZ, R50 ;  /* 0x000000ffff571224 */ /* 0x010fc600078e0032 */
[----:B------:R-:W4:Y:S04]  /*5730*/  LDL R50, [R1+0x10c] ;  /* 0x00010c0001327983 */ /* 0x000f280000100800 */
[----:B------:R0:W4:Y:S02]  /*5740*/  @P1 LDG.E.U8 R124, desc[UR14][R86.64] ;  /* 0x0000000e567c1981 */ /* 0x000124000c1e1100 */
[----:B0-----:R-:W-:Y:S02]  /*5750*/  @P2 IMAD.MOV.U32 R87, RZ, RZ, R134 ;  /* 0x000000ffff572224 */ /* 0x001fe400078e0086 */
[----:B------:R-:W4:Y:S01]  /*5760*/  LDL R134, [R1+0x108] ;  /* 0x0001080001867983 */ /* 0x000f220000100800 */
[----:B------:R-:W-:Y:S02]  /*5770*/  ISETP.GT.AND P3, PT, R105, 0x37, PT ;  /* 0x000000376900780c */ /* 0x000fe40003f64270 */
[----:B------:R-:W-:-:S02]  /*5780*/  PRMT R92, RZ, 0x7610, R92 ;  /* 0x00007610ff5c7816 */ /* 0x000fc4000000005c */
[C---:B------:R-:W-:Y:S02]  /*5790*/  ISETP.GT.AND P0, PT, R105.reuse, 0x38, PT ;  /* 0x000000386900780c */ /* 0x040fe40003f04270 */
[----:B------:R-:W-:Y:S02]  /*57a0*/  ISETP.GT.AND P1, PT, R105, 0x39, PT ;  /* 0x000000396900780c */ /* 0x000fe40003f24270 */
[----:B------:R-:W-:Y:S01]  /*57b0*/  PRMT R123, RZ, 0x7610, R123 ;  /* 0x00007610ff7b7816 */ /* 0x000fe2000000007b */
[----:B------:R-:W-:-:S05]  /*57c0*/  @P2 IMAD.MOV.U32 R86, RZ, RZ, R91 ;  /* 0x000000ffff562224 */ /* 0x000fca00078e005b */
[----:B------:R0:W4:Y:S01]  /*57d0*/  @P2 LDG.E.U8 R92, desc[UR14][R86.64] ;  /* 0x0000000e565c2981 */ /* 0x000122000c1e1100 */
[----:B------:R-:W-:Y:S02]  /*57e0*/  ISETP.GT.AND P2, PT, R105, 0x3a, PT ;  /* 0x0000003a6900780c */ /* 0x000fe40003f44270 */
[----:B------:R-:W-:Y:S02]  /*57f0*/  PRMT R122, RZ, 0x7610, R122 ;  /* 0x00007610ff7a7816 */ /* 0x000fe4000000007a */
[----:B0-----:R-:W-:Y:S01]  /*5800*/  PRMT R86, RZ, 0x7610, R86 ;  /* 0x00007610ff567816 */ /* 0x001fe20000000056 */
[----:B-----5:R-:W-:Y:S02]  /*5810*/  @P3 IMAD.MOV.U32 R91, RZ, RZ, R90 ;  /* 0x000000ffff5b3224 */ /* 0x020fe400078e005a */
[----:B--2---:R-:W-:Y:S02]  /*5820*/  @P3 IMAD.MOV.U32 R90, RZ, RZ, R10 ;  /* 0x000000ffff5a3224 */ /* 0x004fe400078e000a */
[----:B------:R-:W2:Y:S04]  /*5830*/  LDL R10, [R1+0x100] ;  /* 0x00010000010a7983 */ /* 0x000ea80000100800 */
[----:B------:R0:W5:Y:S02]  /*5840*/  @P3 LDG.E.U8 R123, desc[UR14][R90.64] ;  /* 0x0000000e5a7b3981 */ /* 0x000164000c1e1100 */
[----:B0-----:R-:W-:-:S02]  /*5850*/  @P0 IMAD.MOV.U32 R90, RZ, RZ, R118 ;  /* 0x000000ffff5a0224 */ /* 0x001fc400078e0076 */
[----:B------:R-:W-:-:S05]  /*5860*/  @P0 IMAD.MOV.U32 R91, RZ, RZ, R119 ;  /* 0x000000ffff5b0224 */ /* 0x000fca00078e0077 */
[----:B------:R0:W5:Y:S02]  /*5870*/  @P0 LDG.E.U8 R86, desc[UR14][R90.64] ;  /* 0x0000000e5a560981 */ /* 0x000164000c1e1100 */
[----:B0-----:R-:W-:Y:S01]  /*5880*/  PRMT R91, RZ, 0x7610, R91 ;  /* 0x00007610ff5b7816 */ /* 0x001fe2000000005b */
[----:B---3--:R-:W-:Y:S01]  /*5890*/  @P1 IMAD.MOV.U32 R118, RZ, RZ, R20 ;  /* 0x000000ffff761224 */ /* 0x008fe200078e0014 */
[----:B------:R-:W-:Y:S01]  /*58a0*/  ISETP.GT.AND P3, PT, R105, 0x3b, PT ;  /* 0x0000003b6900780c */ /* 0x000fe20003f64270 */
[----:B------:R-:W3:Y:S01]  /*58b0*/  LDL R20, [R1+0xf0] ;  /* 0x0000f00001147983 */ /* 0x000ee20000100800 */
[----:B----4-:R-:W-:Y:S01]  /*58c0*/  @P1 IMAD.MOV.U32 R119, RZ, RZ, R50 ;  /* 0x000000ffff771224 */ /* 0x010fe200078e0032 */
[----:B------:R-:W-:Y:S02]  /*58d0*/  PRMT R121, RZ, 0x7610, R121 ;  /* 0x00007610ff797816 */ /* 0x000fe40000000079 */
[----:B------:R-:W4:Y:S04]  /*58e0*/  LDL R50, [R1+0xec] ;  /* 0x0000ec0001327983 */ /* 0x000f280000100800 */
[----:B------:R0:W5:Y:S02]  /*58f0*/  @P1 LDG.E.U8 R122, desc[UR14][R118.64] ;  /* 0x0000000e767a1981 */ /* 0x000164000c1e1100 */
[----:B0-----:R-:W-:-:S02]  /*5900*/  @P2 IMAD.MOV.U32 R118, RZ, RZ, R134 ;  /* 0x000000ffff762224 */ /* 0x001fc400078e0086 */
[----:B------:R-:W-:Y:S01]  /*5910*/  @P2 IMAD.MOV.U32 R119, RZ, RZ, R135 ;  /* 0x000000ffff772224 */ /* 0x000fe200078e0087 */
[----:B------:R-:W3:Y:S04]  /*5920*/  LDL R134, [R1+0xe8] ;  /* 0x0000e80001867983 */ /* 0x000ee80000100800 */
[----:B------:R2:W5:Y:S04]  /*5930*/  @P2 LDG.E.U8 R91, desc[UR14][R118.64] ;  /* 0x0000000e765b2981 */ /* 0x000568000c1e1100 */
[----:B------:R-:W3:Y:S04]  /*5940*/  LDL R135, [R1+0xe4] ;  /* 0x0000e40001877983 */ /* 0x000ee80000100800 */
[----:B------:R-:W4:Y:S01]  /*5950*/  LDL R119, [R1+0xfc] ;  /* 0x0000fc0001777983 */ /* 0x000f220000100800 */
[----:B------:R-:W-:-:S02]  /*5960*/  ISETP.GT.AND P2, PT, R105, 0x3e, PT ;  /* 0x0000003e6900780c */ /* 0x000fc40003f44270 */
[----:B------:R-:W-:Y:S01]  /*5970*/  PRMT R90, RZ, 0x7610, R90 ;  /* 0x00007610ff5a7816 */ /* 0x000fe2000000005a */
[----:B--2---:R-:W-:Y:S02]  /*5980*/  @P3 IMAD.MOV.U32 R118, RZ, RZ, R10 ;  /* 0x000000ffff763224 */ /* 0x004fe400078e000a */
[----:B------:R-:W2:Y:S08]  /*5990*/  LDL R10, [R1+0xe0] ;  /* 0x0000e000010a7983 */ /* 0x000eb00000100800 */
[----:B---3--:R2:W3:Y:S04]  /*59a0*/  @P2 LDG.E.U8 R90, desc[UR14][R134.64] ;  /* 0x0000000e865a2981 */ /* 0x0084e8000c1e1100 */
[----:B----4-:R0:W4:Y:S04]  /*59b0*/  @P3 LDG.E.U8 R121, desc[UR14][R118.64] ;  /* 0x0000000e76793981 */ /* 0x010128000c1e1100 */
[----:B------:R-:W5:Y:S04]  /*59c0*/  LDL R135, [R1+0xdc] ;  /* 0x0000dc0001877983 */ /* 0x000f680000100800 */
[----:B------:R-:W0:Y:S04]  /*59d0*/  LDL R118, [R1+0xf4] ;  /* 0x0000f40001767983 */ /* 0x000e280000100800 */
[----:B------:R-:W0:Y:S01]  /*59e0*/  LDL R119, [R1+0xf8] ;  /* 0x0000f80001777983 */ /* 0x000e220000100800 */
[----:B------:R-:W-:-:S02]  /*59f0*/  ISETP.GT.AND P0, PT, R105, 0x3c, PT ;  /* 0x0000003c6900780c */ /* 0x000fc40003f04270 */
[C---:B------:R-:W-:Y:S02]  /*5a00*/  ISETP.GT.AND P1, PT, R105.reuse, 0x3d, PT ;  /* 0x0000003d6900780c */ /* 0x040fe40003f24270 */
[----:B------:R-:W-:Y:S02]  /*5a10*/  PRMT R87, RZ, 0x7610, R87 ;  /* 0x00007610ff577816 */ /* 0x000fe40000000057 */
[----:B------:R-:W-:Y:S02]  /*5a20*/  ISETP.GT.AND P3, PT, R105, 0x3f, PT ;  /* 0x0000003f6900780c */ /* 0x000fe40003f64270 */
[----:B------:R-:W-:-:S11]  /*5a30*/  PRMT R120, RZ, 0x7610, R120 ;  /* 0x00007610ff787816 */ /* 0x000fd60000000078 */
[----:B--2---:R-:W-:Y:S01]  /*5a40*/  @P3 IMAD.MOV.U32 R134, RZ, RZ, R10 ;  /* 0x000000ffff863224 */ /* 0x004fe200078e000a */
[----:B------:R-:W-:Y:S01]  /*5a50*/  PRMT R88, RZ, 0x7610, R88 ;  /* 0x00007610ff587816 */ /* 0x000fe20000000058 */
[----:B------:R-:W2:Y:S01]  /*5a60*/  LDL R10, [R1+0xc0] ;  /* 0x0000c000010a7983 */ /* 0x000ea20000100800 */
[----:B0-----:R-:W-:-:S04]  /*5a70*/  @P0 LOP3.LUT R119, R119, R118, RZ, 0x3c, !PT ;  /* 0x0000007677770212 */ /* 0x001fc800078e3cff */
[----:B------:R-:W-:-:S04]  /*5a80*/  @P0 LOP3.LUT R118, R119, R118, RZ, 0x3c, !PT ;  /* 0x0000007677760212 */ /* 0x000fc800078e3cff */
[----:B------:R-:W-:-:S05]  /*5a90*/  @P0 LOP3.LUT R119, R119, R118, RZ, 0x3c, !PT ;  /* 0x0000007677770212 */ /* 0x000fca00078e3cff */
[----:B------:R0:W3:Y:S02]  /*5aa0*/  @P0 LDG.E.U8 R87, desc[UR14][R118.64] ;  /* 0x0000000e76570981 */ /* 0x0000e4000c1e1100 */
[----:B0-----:R-:W-:Y:S02]  /*5ab0*/  @P1 IMAD.MOV.U32 R118, RZ, RZ, R20 ;  /* 0x000000ffff761224 */ /* 0x001fe400078e0014 */
[----:B------:R-:W-:Y:S01]  /*5ac0*/  @P1 IMAD.MOV.U32 R119, RZ, RZ, R50 ;  /* 0x000000ffff771224 */ /* 0x000fe200078e0032 */
[----:B------:R-:W4:Y:S04]  /*5ad0*/  LDL R20, [R1+0xd0] ;  /* 0x0000d00001147983 */ /* 0x000f280000100800 */
[----:B------:R0:W3:Y:S04]  /*5ae0*/  @P1 LDG.E.U8 R120, desc[UR14][R118.64] ;  /* 0x0000000e76781981 */ /* 0x0000e8000c1e1100 */
[----:B------:R-:W2:Y:S01]  /*5af0*/  LDL R50, [R1+0xcc] ;  /* 0x0000cc0001327983 */ /* 0x000ea20000100800 */
[----:B0-----:R-:W-:-:S06]  /*5b00*/  PRMT R119, RZ, 0x7610, R119 ;  /* 0x00007610ff777816 */ /* 0x001fcc0000000077 */
[----:B-----5:R0:W5:Y:S04]  /*5b10*/  @P3 LDG.E.U8 R119, desc[UR14][R134.64] ;  /* 0x0000000e86773981 */ /* 0x020168000c1e1100 */
[----:B------:R-:W0:Y:S04]  /*5b20*/  LDL R134, [R1+0xd4] ;  /* 0x0000d40001867983 */ /* 0x000e280000100800 */
[----:B------:R-:W0:Y:S01]  /*5b30*/  LDL R135, [R1+0xd8] ;  /* 0x0000d80001877983 */ /* 0x000e220000100800 */
[C---:B------:R-:W-:Y:S02]  /*5b40*/  ISETP.GT.AND P0, PT, R105.reuse, 0x40, PT ;  /* 0x000000406900780c */ /* 0x040fe40003f04270 */
[----:B------:R-:W-:-:S02]  /*5b50*/  ISETP.GT.AND P1, PT, R105, 0x41, PT ;  /* 0x000000416900780c */ /* 0x000fc40003f24270 */
[----:B------:R-:W-:-:S09]  /*5b60*/  PRMT R118, RZ, 0x7610, R118 ;  /* 0x00007610ff767816 */ /* 0x000fd20000000076 */
[----:B0-----:R-:W-:-:S04]  /*5b70*/  @P0 LOP3.LUT R135, R135, R134, RZ, 0x3c, !PT ;  /* 0x0000008687870212 */ /* 0x001fc800078e3cff */
[----:B------:R-:W-:-:S04]  /*5b80*/  @P0 LOP3.LUT R134, R135, R134, RZ, 0x3c, !PT ;  /* 0x0000008687860212 */ /* 0x000fc800078e3cff */
[----:B------:R-:W-:-:S05]  /*5b90*/  @P0 LOP3.LUT R135, R135, R134, RZ, 0x3c, !PT ;  /* 0x0000008687870212 */ /* 0x000fca00078e3cff */
[----:B------:R4:W5:Y:S02]  /*5ba0*/  @P0 LDG.E.U8 R88, desc[UR14][R134.64] ;  /* 0x0000000e86580981 */ /* 0x000964000c1e1100 */
[----:B----4-:R-:W-:Y:S02]  /*5bb0*/  @P1 IMAD.MOV.U32 R134, RZ, RZ, R20 ;  /* 0x000000ffff861224 */ /* 0x010fe400078e0014 */
[----:B--2---:R-:W-:Y:S01]  /*5bc0*/  @P1 IMAD.MOV.U32 R135, RZ, RZ, R50 ;  /* 0x000000ffff871224 */ /* 0x004fe200078e0032 */
[----:B------:R-:W-:Y:S01]  /*5bd0*/  ISETP.GT.AND P2, PT, R105, 0x42, PT ;  /* 0x000000426900780c */ /* 0x000fe20003f44270 */
[----:B------:R-:W2:Y:S04]  /*5be0*/  LDL R50, [R1+0xac] ;  /* 0x0000ac0001327983 */ /* 0x000ea80000100800 */
[----:B------:R0:W4:Y:S01]  /*5bf0*/  @P1 LDG.E.U8 R118, desc[UR14][R134.64] ;  /* 0x0000000e86761981 */ /* 0x000122000c1e1100 */
[----:B------:R-:W-:-:S02]  /*5c00*/  PRMT R136, RZ, 0x7610, R136 ;  /* 0x00007610ff887816 */ /* 0x000fc40000000088 */
[----:B------:R-:W-:Y:S01]  /*5c10*/  ISETP.GT.AND P3, PT, R105, 0x43, PT ;  /* 0x000000436900780c */ /* 0x000fe20003f64270 */
[----:B------:R-:W3:Y:S04]  /*5c20*/  LDL R20, [R1+0xb0] ;  /* 0x0000b00001147983 */ /* 0x000ee80000100800 */
[----:B------:R-:W0:Y:S04]  /*5c30*/  LDL R134, [R1+0xc4] ;  /* 0x0000c40001867983 */ /* 0x000e280000100800 */
[----:B------:R-:W0:Y:S02]  /*5c40*/  LDL R135, [R1+0xc8] ;  /* 0x0000c80001877983 */ /* 0x000e240000100800 */
[----:B0-----:R-:W-:-:S04]  /*5c50*/  @P2 LOP3.LUT R135, R135, R134, RZ, 0x3c, !PT ;  /* 0x0000008687872212 */ /* 0x001fc800078e3cff */
[----:B------:R-:W-:-:S04]  /*5c60*/  @P2 LOP3.LUT R134, R135, R134, RZ, 0x3c, !PT ;  /* 0x0000008687862212 */ /* 0x000fc800078e3cff */
[----:B------:R-:W-:-:S05]  /*5c70*/  @P2 LOP3.LUT R135, R135, R134, RZ, 0x3c, !PT ;  /* 0x0000008687872212 */ /* 0x000fca00078e3cff */
[----:B------:R0:W4:Y:S04]  /*5c80*/  @P2 LDG.E.U8 R136, desc[UR14][R134.64] ;  /* 0x0000000e86882981 */ /* 0x000128000c1e1100 */
[----:B------:R-:W5:Y:S01]  /*5c90*/  LDL R135, [R1+0xbc] ;  /* 0x0000bc0001877983 */ /* 0x000f620000100800 */
[----:B------:R-:W-:Y:S01]  /*5ca0*/  PRMT R137, RZ, 0x7610, R137 ;  /* 0x00007610ff897816 */ /* 0x000fe20000000089 */
[----:B0-----:R-:W-:Y:S01]  /*5cb0*/  @P3 IMAD.MOV.U32 R134, RZ, RZ, R10 ;  /* 0x000000ffff863224 */ /* 0x001fe200078e000a */
[C---:B------:R-:W-:Y:S01]  /*5cc0*/  ISETP.GT.AND P0, PT, R105.reuse, 0x44, PT ;  /* 0x000000446900780c */ /* 0x040fe20003f04270 */
[----:B------:R-:W4:Y:S04]  /*5cd0*/  LDL R10, [R1+0xa0] ;  /* 0x0000a000010a7983 */ /* 0x000f280000100800 */
[----:B-----5:R0:W5:Y:S04]  /*5ce0*/  @P3 LDG.E.U8 R137, desc[UR14][R134.64] ;  /* 0x0000000e86893981 */ /* 0x020168000c1e1100 */
[----:B------:R-:W0:Y:S04]  /*5cf0*/  LDL R134, [R1+0xb4] ;  /* 0x0000b40001867983 */ /* 0x000e280000100800 */
[----:B------:R-:W0:Y:S01]  /*5d00*/  LDL R135, [R1+0xb8] ;  /* 0x0000b80001877983 */ /* 0x000e220000100800 */
[----:B------:R-:W-:-:S02]  /*5d10*/  ISETP.GT.AND P1, PT, R105, 0x45, PT ;  /* 0x000000456900780c */ /* 0x000fc40003f24270 */
[----:B------:R-:W-:Y:S02]  /*5d20*/  PRMT R138, RZ, 0x7610, R138 ;  /* 0x00007610ff8a7816 */ /* 0x000fe4000000008a */
[----:B------:R-:W-:Y:S02]  /*5d30*/  PRMT R139, RZ, 0x7610, R139 ;  /* 0x00007610ff8b7816 */ /* 0x000fe4000000008b */
[----:B0-----:R-:W-:-:S04]  /*5d40*/  @P0 LOP3.LUT R135, R135, R134, RZ, 0x3c, !PT ;  /* 0x0000008687870212 */ /* 0x001fc800078e3cff */
[----:B------:R-:W-:-:S04]  /*5d50*/  @P0 LOP3.LUT R134, R135, R134, RZ, 0x3c, !PT ;  /* 0x0000008687860212 */ /* 0x000fc800078e3cff */
[----:B------:R-:W-:-:S05]  /*5d60*/  @P0 LOP3.LUT R135, R135, R134, RZ, 0x3c, !PT ;  /* 0x0000008687870212 */ /* 0x000fca00078e3cff */
[----:B------:R3:W5:Y:S02]  /*5d70*/  @P0 LDG.E.U8 R138, desc[UR14][R134.64] ;  /* 0x0000000e868a0981 */ /* 0x000764000c1e1100 */
[----:B---3--:R-:W-:Y:S02]  /*5d80*/  @P1 IMAD.MOV.U32 R134, RZ, RZ, R20 ;  /* 0x000000ffff861224 */ /* 0x008fe400078e0014 */
[----:B--2---:R-:W-:Y:S01]  /*5d90*/  @P1 IMAD.MOV.U32 R135, RZ, RZ, R50 ;  /* 0x000000ffff871224 */ /* 0x004fe200078e0032 */
[----:B------:R-:W-:Y:S01]  /*5da0*/  ISETP.GT.AND P2, PT, R105, 0x46, PT ;  /* 0x000000466900780c */ /* 0x000fe20003f44270 */
[----:B------:R-:W2:Y:S04]  /*5db0*/  LDL R50, [R1+0x8c] ;  /* 0x00008c0001327983 */ /* 0x000ea80000100800 */
[----:B------:R0:W3:Y:S01]  /*5dc0*/  @P1 LDG.E.U8 R139, desc[UR14][R134.64] ;  /* 0x0000000e868b1981 */ /* 0x0000e2000c1e1100 */
[----:B------:R-:W-:-:S02]  /*5dd0*/  PRMT R140, RZ, 0x7610, R140 ;  /* 0x00007610ff8c7816 */ /* 0x000fc4000000008c */
[----:B------:R-:W-:Y:S01]  /*5de0*/  ISETP.GT.AND P3, PT, R105, 0x47, PT ;  /* 0x000000476900780c */ /* 0x000fe20003f64270 */
[----:B------:R-:W5:Y:S04]  /*5df0*/  LDL R20, [R1+0x90] ;  /* 0x0000900001147983 */ /* 0x000f680000100800 */
[----:B------:R-:W0:Y:S04]  /*5e00*/  LDL R134, [R1+0xa4] ;  /* 0x0000a40001867983 */ /* 0x000e280000100800 */
[----:B------:R-:W0:Y:S02]  /*5e10*/  LDL R135, [R1+0xa8] ;  /* 0x0000a80001877983 */ /* 0x000e240000100800 */
[----:B0-----:R-:W-:-:S04]  /*5e20*/  @P2 LOP3.LUT R135, R135, R134, RZ, 0x3c, !PT ;  /* 0x0000008687872212 */ /* 0x001fc800078e3cff */
[----:B------:R-:W-:-:S04]  /*5e30*/  @P2 LOP3.LUT R134, R135, R134, RZ, 0x3c, !PT ;  /* 0x0000008687862212 */ /* 0x000fc800078e3cff */
[----:B------:R-:W-:-:S05]  /*5e40*/  @P2 LOP3.LUT R135, R135, R134, RZ, 0x3c, !PT ;  /* 0x0000008687872212 */ /* 0x000fca00078e3cff */
[----:B------:R4:W3:Y:S04]  /*5e50*/  @P2 LDG.E.U8 R140, desc[UR14][R134.64] ;  /* 0x0000000e868c2981 */ /* 0x0008e8000c1e1100 */
[----:B------:R-:W2:Y:S01]  /*5e60*/  LDL R135, [R1+0x9c] ;  /* 0x00009c0001877983 */ /* 0x000ea20000100800 */
[----:B------:R-:W-:Y:S01]  /*5e70*/  PRMT R141, RZ, 0x7610, R141 ;  /* 0x00007610ff8d7816 */ /* 0x000fe2000000008d */
[----:B----4-:R-:W-:Y:S01]  /*5e80*/  @P3 IMAD.MOV.U32 R134, RZ, RZ, R10 ;  /* 0x000000ffff863224 */ /* 0x010fe200078e000a */
[C---:B------:R-:W-:Y:S01]  /*5e90*/  ISETP.GT.AND P0, PT, R105.reuse, 0x48, PT ;  /* 0x000000486900780c */ /* 0x040fe20003f04270 */
[----:B------:R-:W4:Y:S04]  /*5ea0*/  LDL R10, [R1+0x80] ;  /* 0x00008000010a7983 */ /* 0x000f280000100800 */
[----:B--2---:R0:W2:Y:S04]  /*5eb0*/  @P3 LDG.E.U8 R141, desc[UR14][R134.64] ;  /* 0x0000000e868d3981 */ /* 0x0040a8000c1e1100 */
        /* <DEDUP_REMOVED lines=8> */
[----:B------:R5:W2:Y:S02]  /*5f40*/  @P0 LDG.E.U8 R142, desc[UR14][R134.64] ;  /* 0x0000000e868e0981 */ /* 0x000aa4000c1e1100 */
[----:B-----5:R-:W-:Y:S02]  /*5f50*/  @P1 IMAD.MOV.U32 R134, RZ, RZ, R20 ;  /* 0x000000ffff861224 */ /* 0x020fe400078e0014 */
[----:B------:R-:W-:Y:S01]  /*5f60*/  @P1 IMAD.MOV.U32 R135, RZ, RZ, R50 ;  /* 0x000000ffff871224 */ /* 0x000fe200078e0032 */
[----:B------:R-:W-:Y:S01]  /*5f70*/  ISETP.GT.AND P2, PT, R105, 0x4a, PT ;  /* 0x0000004a6900780c */ /* 0x000fe20003f44270 */
[----:B------:R-:W5:Y:S04]  /*5f80*/  LDL R50, [R1+0x6c] ;  /* 0x00006c0001327983 */ /* 0x000f680000100800 */
[----:B------:R0:W2:Y:S01]  /*5f90*/  @P1 LDG.E.U8 R143, desc[UR14][R134.64] ;  /* 0x0000000e868f1981 */ /* 0x0000a2000c1e1100 */
        /* <DEDUP_REMOVED lines=8> */
[----:B------:R4:W2:Y:S04]  /*6020*/  @P2 LDG.E.U8 R144, desc[UR14][R134.64] ;  /* 0x0000000e86902981 */ /* 0x0008a8000c1e1100 */
[----:B------:R-:W5:Y:S01]  /*6030*/  LDL R135, [R1+0x7c] ;  /* 0x00007c0001877983 */ /* 0x000f620000100800 */
[----:B------:R-:W-:Y:S01]  /*6040*/  PRMT R145, RZ, 0x7610, R145 ;  /* 0x00007610ff917816 */ /* 0x000fe20000000091 */
[----:B----4-:R-:W-:Y:S01]  /*6050*/  @P3 IMAD.MOV.U32 R134, RZ, RZ, R10 ;  /* 0x000000ffff863224 */ /* 0x010fe200078e000a */
        /* <DEDUP_REMOVED lines=13> */
[----:B------:R-:W-:Y:S01]  /*6130*/  @P1 IMAD.MOV.U32 R135, RZ, RZ, R50 ;  /* 0x000000ffff871224 */ /* 0x000fe200078e0032 */
[----:B------:R-:W-:Y:S01]  /*6140*/  ISETP.GT.AND P2, PT, R105, 0x4e, PT ;  /* 0x0000004e6900780c */ /* 0x000fe20003f44270 */
[----:B------:R-:W3:Y:S04]  /*6150*/  LDL R50, [R1+0x4c] ;  /* 0x00004c0001327983 */ /* 0x000ee80000100800 */
[----:B------:R0:W5:Y:S01]  /*6160*/  @P1 LDG.E.U8 R147, desc[UR14][R134.64] ;  /* 0x0000000e86931981 */ /* 0x000162000c1e1100 */
[----:B------:R-:W-:-:S02]  /*6170*/  PRMT R148, RZ, 0x7610, R148 ;  /* 0x00007610ff947816 */ /* 0x000fc40000000094 */
[----:B------:R-:W-:Y:S01]  /*6180*/  ISETP.GT.AND P3, PT, R105, 0x4f, PT ;  /* 0x0000004f6900780c */ /* 0x000fe20003f64270 */
[----:B------:R-:W2:Y:S04]  /*6190*/  LDL R20, [R1+0x50] ;  /* 0x0000500001147983 */ /* 0x000ea80000100800 */
[----:B------:R-:W0:Y:S04]  /*61a0*/  LDL R134, [R1+0x64] ;  /* 0x0000640001867983 */ /* 0x000e280000100800 */
[----:B------:R-:W0:Y:S02]  /*61b0*/  LDL R135, [R1+0x68] ;  /* 0x0000680001877983 */ /* 0x000e240000100800 */
[----:B0-----:R-:W-:-:S04]  /*61c0*/  @P2 LOP3.LUT R135, R135, R134, RZ, 0x3c, !PT ;  /* 0x0000008687872212 */ /* 0x001fc800078e3cff */
[----:B------:R-:W-:-:S04]  /*61d0*/  @P2 LOP3.LUT R134, R135, R134, RZ, 0x3c, !PT ;  /* 0x0000008687862212 */ /* 0x000fc800078e3cff */
[----:B------:R-:W-:-:S05]  /*61e0*/  @P2 LOP3.LUT R135, R135, R134, RZ, 0x3c, !PT ;  /* 0x0000008687872212 */ /* 0x000fca00078e3cff */
[----:B------:R4:W5:Y:S04]  /*61f0*/  @P2 LDG.E.U8 R148, desc[UR14][R134.64] ;  /* 0x0000000e86942981 */ /* 0x000968000c1e1100 */
[----:B------:R-:W3:Y:S01]  /*6200*/  LDL R135, [R1+0x5c] ;  /* 0x00005c0001877983 */ /* 0x000ee20000100800 */
[----:B------:R-:W-:Y:S01]  /*6210*/  PRMT R149, RZ, 0x7610, R149 ;  /* 0x00007610ff957816 */ /* 0x000fe20000000095 */
[----:B----4-:R-:W-:Y:S01]  /*6220*/  @P3 IMAD.MOV.U32 R134, RZ, RZ, R10 ;  /* 0x000000ffff863224 */ /* 0x010fe200078e000a */
[C---:B------:R-:W-:Y:S01]  /*6230*/  ISETP.GT.AND P0, PT, R105.reuse, 0x50, PT ;  /* 0x000000506900780c */ /* 0x040fe20003f04270 */
[----:B------:R-:W4:Y:S04]  /*6240*/  LDL R10, [R1+0x40] ;  /* 0x00004000010a7983 */ /* 0x000f280000100800 */
[----:B---3--:R0:W3:Y:S04]  /*6250*/  @P3 LDG.E.U8 R149, desc[UR14][R134.64] ;  /* 0x0000000e86953981 */ /* 0x0080e8000c1e1100 */
        /* <DEDUP_REMOVED lines=8> */
[----:B------:R2:W3:Y:S02]  /*62e0*/  @P0 LDG.E.U8 R150, desc[UR14][R134.64] ;  /* 0x0000000e86960981 */ /* 0x0004e4000c1e1100 */
[----:B--2---:R-:W-:Y:S02]  /*62f0*/  @P1 IMAD.MOV.U32 R134, RZ, RZ, R20 ;  /* 0x000000ffff861224 */ /* 0x004fe400078e0014 */
[----:B------:R-:W-:Y:S01]  /*6300*/  @P1 IMAD.MOV.U32 R135, RZ, RZ, R50 ;  /* 0x000000ffff871224 */ /* 0x000fe200078e0032 */
        /* <DEDUP_REMOVED lines=44> */
[----:B------:R-:W-:Y:S01]  /*65d0*/  ISETP.GT.AND P4, PT, R105, 0x58, PT ;  /* 0x000000586900780c */ /* 0x000fe20003f84270 */
[----:B------:R-:W4:Y:S04]  /*65e0*/  LDL R10, [R1] ;  /* 0x00000000010a7983 */ /* 0x000f280000100800 */
[----:B-----5:R0:W5:Y:S04]  /*65f0*/  @P3 LDG.E.U8 R157, desc[UR14][R134.64] ;  /* 0x0000000e869d3981 */ /* 0x020168000c1e1100 */
[----:B------:R-:W0:Y:S04]  /*6600*/  LDL R134, [R1+0x14] ;  /* 0x0000140001867983 */ /* 0x000e280000100800 */
[----:B------:R-:W0:Y:S01]  /*6610*/  LDL R135, [R1+0x18] ;  /* 0x0000180001877983 */ /* 0x000e220000100800 */
[----:B------:R-:W-:-:S02]  /*6620*/  PRMT R158, RZ, 0x7610, R158 ;  /* 0x00007610ff9e7816 */ /* 0x000fc4000000009e */
[----:B0-----:R-:W-:-:S04]  /*6630*/  @P4 LOP3.LUT R135, R135, R134, RZ, 0x3c, !PT ;  /* 0x0000008687874212 */ /* 0x001fc800078e3cff */
[----:B------:R-:W-:-:S04]  /*6640*/  @P4 LOP3.LUT R134, R135, R134, RZ, 0x3c, !PT ;  /* 0x0000008687864212 */ /* 0x000fc800078e3cff */
[----:B------:R-:W-:-:S05]  /*6650*/  @P4 LOP3.LUT R135, R135, R134, RZ, 0x3c, !PT ;  /* 0x0000008687874212 */ /* 0x000fca00078e3cff */
[----:B------:R0:W5:Y:S04]  /*6660*/  @P4 LDG.E.U8 R158, desc[UR14][R134.64] ;  /* 0x0000000e869e4981 */ /* 0x000168000c1e1100 */
[----:B------:R-:W0:Y:S04]  /*6670*/  LDL R134, [R1+0xc] ;  /* 0x00000c0001867983 */ /* 0x000e280000100800 */
[----:B------:R-:W0:Y:S01]  /*6680*/  LDL R135, [R1+0x10] ;  /* 0x0000100001877983 */ /* 0x000e220000100800 */
[C---:B------:R-:W-:Y:S02]  /*6690*/  ISETP.GT.AND P1, PT, R105.reuse, 0x59, PT ;  /* 0x000000596900780c */ /* 0x040fe40003f24270 */
[----:B------:R-:W-:-:S02]  /*66a0*/  ISETP.GT.AND P2, PT, R105, 0x5a, PT ;  /* 0x0000005a6900780c */ /* 0x000fc40003f44270 */
[----:B------:R-:W-:Y:S02]  /*66b0*/  PRMT R159, RZ, 0x7610, R159 ;  /* 0x00007610ff9f7816 */ /* 0x000fe4000000009f */
[C---:B------:R-:W-:Y:S02]  /*66c0*/  ISETP.GT.AND P0, PT, R105.reuse, 0x5b, PT ;  /* 0x0000005b6900780c */ /* 0x040fe40003f04270 */
[----:B------:R-:W-:Y:S02]  /*66d0*/  PRMT R160, RZ, 0x7610, R160 ;  /* 0x00007610ffa07816 */ /* 0x000fe400000000a0 */
[----:B------:R-:W-:Y:S02]  /*66e0*/  ISETP.GT.AND P3, PT, R105, 0x5c, PT ;  /* 0x0000005c6900780c */ /* 0x000fe40003f64270 */
[----:B------:R-:W-:Y:S02]  /*66f0*/  PRMT R162, RZ, 0x7610, R162 ;  /* 0x00007610ffa27816 */ /* 0x000fe400000000a2 */
[----:B------:R-:W-:-:S02]  /*6700*/  PRMT R161, RZ, 0x7610, R161 ;  /* 0x00007610ffa17816 */ /* 0x000fc400000000a1 */
[----:B------:R-:W-:Y:S02]  /*6710*/  ISETP.GT.AND P4, PT, R105, 0x5f, PT ;  /* 0x0000005f6900780c */ /* 0x000fe40003f84270 */
[----:B------:R-:W-:Y:S02]  /*6720*/  PRMT R163, RZ, 0x7610, R163 ;  /* 0x00007610ffa37816 */ /* 0x000fe400000000a3 */
[----:B------:R-:W-:Y:S02]  /*6730*/  PRMT R164, RZ, 0x7610, R164 ;  /* 0x00007610ffa47816 */ /* 0x000fe400000000a4 */
[----:B------:R-:W-:Y:S02]  /*6740*/  PRMT R165, RZ, 0x7610, R165 ;  /* 0x00007610ffa57816 */ /* 0x000fe400000000a5 */
[----:B------:R-:W-:Y:S02]  /*6750*/  PRMT R167, RZ, 0x7610, R167 ;  /* 0x00007610ffa77816 */ /* 0x000fe400000000a7 */
[----:B------:R-:W-:-:S02]  /*6760*/  PRMT R168, RZ, 0x7610, R168 ;  /* 0x00007610ffa87816 */ /* 0x000fc400000000a8 */
[----:B------:R-:W-:Y:S02]  /*6770*/  PRMT R169, RZ, 0x7610, R169 ;  /* 0x00007610ffa97816 */ /* 0x000fe400000000a9 */
        /* <DEDUP_REMOVED lines=17> */
[----:B0-----:R-:W-:-:S04]  /*6890*/  @P1 LOP3.LUT R135, R135, R134, RZ, 0x3c, !PT ;  /* 0x0000008687871212 */ /* 0x001fc800078e3cff */
[----:B------:R-:W-:-:S04]  /*68a0*/  @P1 LOP3.LUT R134, R135, R134, RZ, 0x3c, !PT ;  /* 0x0000008687861212 */ /* 0x000fc800078e3cff */
[----:B------:R-:W-:-:S05]  /*68b0*/  @P1 LOP3.LUT R135, R135, R134, RZ, 0x3c, !PT ;  /* 0x0000008687871212 */ /* 0x000fca00078e3cff */
[----:B------:R3:W5:Y:S01]  /*68c0*/  @P1 LDG.E.U8 R159, desc[UR14][R134.64] ;  /* 0x0000000e869f1981 */ /* 0x000762000c1e1100 */
[----:B------:R-:W-:Y:S01]  /*68d0*/  ISETP.GT.AND P1, PT, R105, 0x5d, PT ;  /* 0x0000005d6900780c */ /* 0x000fe20003f24270 */
[----:B---3--:R-:W-:Y:S02]  /*68e0*/  @P2 IMAD.MOV.U32 R134, RZ, RZ, R20 ;  /* 0x000000ffff862224 */ /* 0x008fe400078e0014 */
[----:B------:R-:W-:-:S05]  /*68f0*/  @P2 IMAD.MOV.U32 R135, RZ, RZ, R50 ;  /* 0x000000ffff872224 */ /* 0x000fca00078e0032 */
[----:B------:R4:W3:Y:S01]  /*6900*/  @P2 LDG.E.U8 R160, desc[UR14][R134.64] ;  /* 0x0000000e86a02981 */ /* 0x0008e2000c1e1100 */
[----:B------:R-:W-:Y:S01]  /*6910*/  ISETP.GT.AND P2, PT, R105, 0x5e, PT ;  /* 0x0000005e6900780c */ /* 0x000fe20003f44270 */
[----:B----4-:R-:W-:Y:S02]  /*6920*/  @P0 IMAD.MOV.U32 R134, RZ, RZ, R10 ;  /* 0x000000ffff860224 */ /* 0x010fe400078e000a */
[----:B------:R-:W-:-:S05]  /*6930*/  @P0 IMAD.MOV.U32 R135, RZ, RZ, R252 ;  /* 0x000000ffff870224 */ /* 0x000fca00078e00fc */
[----:B------:R0:W4:Y:S02]  /*6940*/  @P0 LDG.E.U8 R162, desc[UR14][R134.64] ;  /* 0x0000000e86a20981 */ /* 0x000124000c1e1100 */
[----:B0-----:R-:W-:Y:S02]  /*6950*/  @P3 IMAD.MOV.U32 R134, RZ, RZ, R251 ;  /* 0x000000ffff863224 */ /* 0x001fe400078e00fb */
[----:B------:R-:W-:-:S05]  /*6960*/  @P3 IMAD.MOV.U32 R135, RZ, RZ, R250 ;  /* 0x000000ffff873224 */ /* 0x000fca00078e00fa */
[----:B------:R0:W4:Y:S01]  /*6970*/  @P3 LDG.E.U8 R161, desc[UR14][R134.64] ;  /* 0x0000000e86a13981 */ /* 0x000122000c1e1100 */
[----:B------:R-:W-:Y:S01]  /*6980*/  ISETP.GT.AND P0, PT, R105, 0x60, PT ;  /* 0x000000606900780c */ /* 0x000fe20003f04270 */
[----:B0-----:R-:W-:Y:S02]  /*6990*/  @P1 IMAD.MOV.U32 R134, RZ, RZ, R249 ;  /* 0x000000ffff861224 */ /* 0x001fe400078e00f9 */
        /* <DEDUP_REMOVED lines=15> */
[----:B------:R0:W4:Y:S01]  /*6a90*/  @P1 LDG.E.U8 R168, desc[UR14][R134.64] ;  /* 0x0000000e86a81981 */ /* 0x000122000c1e1100 */
[----:B------:R-:W-:-:S04]  /*6aa0*/  ISETP.GT.AND P1, PT, R105, 0x63, PT ;  /* 0x000000636900780c */ /* 0x000fc80003f24270 */
        /* <DEDUP_REMOVED lines=67> */
[----:B------:R-:W-:Y:S02]  /*6ee0*/  ISETP.GT.AND P0, PT, R105, 0x74, PT ;  /* 0x000000746900780c */ /* 0x000fe40003f04270 */
[----:B------:R-:W-:Y:S01]  /*6ef0*/  PRMT R198, RZ, 0x7610, R198 ;  /* 0x00007610ffc67816 */ /* 0x000fe200000000c6 */
[----:B0-----:R-:W-:Y:S02]  /*6f00*/  @P1 IMAD.MOV.U32 R134, RZ, RZ, R199 ;  /* 0x000000ffff861224 */ /* 0x001fe400078e00c7 */
[----:B------:R-:W-:-:S05]  /*6f10*/  @P1 IMAD.MOV.U32 R135, RZ, RZ, R197 ;  /* 0x000000ffff871224 */ /* 0x000fca00078e00c5 */
[----:B------:R0:W4:Y:S01]  /*6f20*/  @P1 LDG.E.U8 R196, desc[UR14][R134.64] ;  /* 0x0000000e86c41981 */ /* 0x000122000c1e1100 */
[----:B------:R-:W-:Y:S02]  /*6f30*/  ISETP.GT.AND P1, PT, R105, 0x75, PT ;  /* 0x000000756900780c */ /* 0x000fe40003f24270 */
[----:B0-----:R-:W-:Y:S02]  /*6f40*/  @P0 IMAD.MOV.U32 R134, RZ, RZ, R195 ;  /* 0x000000ffff860224 */ /* 0x001fe400078e00c3 */
[----:B------:R-:W-:-:S05]  /*6f50*/  @P0 IMAD.MOV.U32 R135, RZ, RZ, R193 ;  /* 0x000000ffff870224 */ /* 0x000fca00078e00c1 */
[----:B------:R0:W4:Y:S01]  /*6f60*/  @P0 LDG.E.U8 R198, desc[UR14][R134.64] ;  /* 0x0000000e86c60981 */ /* 0x000122000c1e1100 */
[----:B------:R-:W-:Y:S02]  /*6f70*/  ISETP.GT.AND P0, PT, R105, 0x76, PT ;  /* 0x000000766900780c */ /* 0x000fe40003f04270 */
[----:B------:R-:W-:Y:S02]  /*6f80*/  PRMT R200, RZ, 0x7610, R200 ;  /* 0x00007610ffc87816 */ /* 0x000fe400000000c8 */
[----:B------:R-:W-:Y:S01]  /*6f90*/  PRMT R201, RZ, 0x7610, R201 ;  /* 0x00007610ffc97816 */ /* 0x000fe200000000c9 */
[----:B0-----:R-:W-:Y:S02]  /*6fa0*/  @P1 IMAD.MOV.U32 R134, RZ, RZ, R191 ;  /* 0x000000ffff861224 */ /* 0x001fe400078e00bf */
[----:B------:R-:W-:-:S05]  /*6fb0*/  @P1 IMAD.MOV.U32 R135, RZ, RZ, R189 ;  /* 0x000000ffff871224 */ /* 0x000fca00078e00bd */
[----:B------:R0:W4:Y:S01]  /*6fc0*/  @P1 LDG.E.U8 R200, desc[UR14][R134.64] ;  /* 0x0000000e86c81981 */ /* 0x000122000c1e1100 */
[----:B------:R-:W-:Y:S01]  /*6fd0*/  ISETP.GT.AND P1, PT, R105, 0x77, PT ;  /* 0x000000776900780c */ /* 0x000fe20003f24270 */
        /* <DEDUP_REMOVED lines=18> */
[----:B------:R0:W4:Y:S02]  /*7100*/  @P1 LDG.E.U8 R205, desc[UR14][R134.64] ;  /* 0x0000000e86cd1981 */ /* 0x000124000c1e1100 */
[----:B0-----:R-:W-:Y:S02]  /*7110*/  @P0 IMAD.MOV.U32 R134, RZ, RZ, R65 ;  /* 0x000000ffff860224 */ /* 0x001fe400078e0041 */
[----:B------:R-:W-:-:S05]  /*7120*/  @P0 IMAD.MOV.U32 R135, RZ, RZ, R51 ;  /* 0x000000ffff870224 */ /* 0x000fca00078e0033 */
[----:B------:R0:W4:Y:S01]  /*7130*/  @P0 LDG.E.U8 R206, desc[UR14][R134.64] ;  /* 0x0000000e86ce0981 */ /* 0x000122000c1e1100 */
[----:B------:R-:W-:Y:S02]  /*7140*/  ISETP.GT.AND P0, PT, R105, 0x7b, PT ;  /* 0x0000007b6900780c */ /* 0x000fe40003f04270 */
[----:B------:R-:W-:Y:S02]  /*7150*/  LOP3.LUT R132, R132, 0xffff, RZ, 0xc0, !PT ;  /* 0x0000ffff84847812 */ /* 0x000fe400078ec0ff */
[----:B------:R-:W-:-:S04]  /*7160*/  LOP3.LUT R133, R133, 0xffff, RZ, 0xc0, !PT ;  /* 0x0000ffff85857812 */ /* 0x000fc800078ec0ff */
[----:B------:R-:W-:Y:S02]  /*7170*/  PRMT R20, R132, 0x3340, R133 ;  /* 0x0000334084147816 */ /* 0x000fe40000000085 */
[----:B0-----:R-:W-:-:S03]  /*7180*/  PRMT R134, RZ, 0x7610, R134 ;  /* 0x00007610ff867816 */ /* 0x001fc60000000086 */
[----:B------:R-:W-:Y:S02]  /*7190*/  @P0 IMAD.MOV.U32 R132, RZ, RZ, R64 ;  /* 0x000000ffff840224 */ /* 0x000fe400078e0040 */
        /* <DEDUP_REMOVED lines=13> */
[--C-:B------:R-:W-:Y:S02]  /*7270*/  PRMT R50, R95, 0x3340, R84.reuse ;  /* 0x000033405f327816 */ /* 0x100fe40000000054 */
[----:B------:R-:W-:-:S03]  /*7280*/  PRMT R84, RZ, 0x7610, R84 ;  /* 0x00007610ff547816 */ /* 0x000fc60000000054 */
[----:B0-----:R-:W-:Y:S02]  /*7290*/  @P0 IMAD.MOV.U32 R130, RZ, RZ, R62 ;  /* 0x000000ffff820224 */ /* 0x001fe400078e003e */
[----:B------:R-:W-:Y:S01]  /*72a0*/  @P0 IMAD.MOV.U32 R131, RZ, RZ, R21 ;  /* 0x000000ffff830224 */ /* 0x000fe200078e0015 */
[----:B------:R-:W-:Y:S02]  /*72b0*/  LOP3.LUT R106, R106, 0xffff, RZ, 0xc0, !PT ;  /* 0x0000ffff6a6a7812 */ /* 0x000fe400078ec0ff */
[----:B------:R-:W-:Y:S02]  /*72c0*/  LOP3.LUT R117, R117, 0xffff, RZ, 0xc0, !PT ;  /* 0x0000ffff75757812 */ /* 0x000fe400078ec0ff */
[----:B------:R0:W4:Y:S01]  /*72d0*/  @P0 LDG.E.U8 R84, desc[UR14][R130.64] ;  /* 0x0000000e82540981 */ /* 0x000122000c1e1100 */
[----:B------:R-:W-:Y:S01]  /*72e0*/  ISETP.GT.AND P0, PT, R105, 0x7e, PT ;  /* 0x0000007e6900780c */ /* 0x000fe20003f04270 */
[----:B------:R-:W-:Y:S01]  /*72f0*/  IMAD.MOV.U32 R95, RZ, RZ, R10 ;  /* 0x000000ffff5f7224 */ /* 0x000fe200078e000a */
[----:B------:R-:W-:-:S02]  /*7300*/  LOP3.LUT R97, R97, 0xffff, RZ, 0xc0, !PT ;  /* 0x0000ffff61617812 */ /* 0x000fc400078ec0ff */
[----:B------:R-:W-:Y:S02]  /*7310*/  LOP3.LUT R102, R102, 0xffff, RZ, 0xc0, !PT ;  /* 0x0000ffff66667812 */ /* 0x000fe400078ec0ff */
[----:B------:R-:W-:Y:S01]  /*7320*/  PRMT R10, R106, 0x3340, R117 ;  /* 0x000033406a0a7816 */ /* 0x000fe20000000075 */
[----:B------:R-:W-:Y:S01]  /*7330*/  IMAD.MOV.U32 R117, RZ, RZ, R50 ;  /* 0x000000ffff757224 */ /* 0x000fe200078e0032 */
[----:B------:R-:W-:Y:S01]  /*7340*/  PRMT R50, R97, 0x3340, R102 ;  /* 0x0000334061327816 */ /* 0x000fe20000000066 */
[----:B------:R-:W-:Y:S02]  /*7350*/  IMAD.MOV.U32 R102, RZ, RZ, R95 ;  /* 0x000000ffff667224 */ /* 0x000fe400078e005f */
[----:B------:R-:W1:Y:S01]  /*7360*/  S2R R95, SR_TID.X ;  /* 0x00000000005f7919 */ /* 0x000e620000002100 */
[----:B------:R-:W-:Y:S01]  /*7370*/  PRMT R133, RZ, 0x7610, R133 ;  /* 0x00007610ff857816 */ /* 0x000fe20000000085 */
[----:B0-----:R-:W-:Y:S02]  /*7380*/  @P0 IMAD.MOV.U32 R130, RZ, RZ, R61 ;  /* 0x000000ffff820224 */ /* 0x001fe400078e003d */
[----:B------:R-:W-:-:S05]  /*7390*/  @P0 IMAD.MOV.U32 R131, RZ, RZ, R19 ;  /* 0x000000ffff830224 */ /* 0x000fca00078e0013 */
[----:B------:R0:W4:Y:S01]  /*73a0*/  @P0 LDG.E.U8 R133, desc[UR14][R130.64] ;  /* 0x0000000e82850981 */ /* 0x000122000c1e1100 */
[----:B------:R-:W-:Y:S02]  /*73b0*/  ISETP.GT.AND P0, PT, R105, 0x7f, PT ;  /* 0x0000007f6900780c */ /* 0x000fe40003f04270 */
[----:B------:R-:W-:-:S11]  /*73c0*/  PRMT R135, RZ, 0x7610, R135 ;  /* 0x00007610ff877816 */ /* 0x000fd60000000087 */
[----:B0-----:R-:W-:Y:S02]  /*73d0*/  @P0 IMAD.MOV.U32 R130, RZ, RZ, R60 ;  /* 0x000000ffff820224 */ /* 0x001fe400078e003c */
[----:B------:R-:W-:-:S05]  /*73e0*/  @P0 IMAD.MOV.U32 R131, RZ, RZ, R17 ;  /* 0x000000ffff830224 */ /* 0x000fca00078e0011 */
[----:B------:R0:W4:Y:S01]  /*73f0*/  @P0 LDG.E.U8 R135, desc[UR14][R130.64] ;  /* 0x0000000e82870981 */ /* 0x000122000c1e1100 */
[----:B-1----:R-:W-:-:S04]  /*7400*/  LOP3.LUT R95, R95, 0x7f, RZ, 0xc0, !PT ;  /* 0x0000007f5f5f7812 */ /* 0x002fc800078ec0ff */
[----:B------:R-:W-:Y:S02]  /*7410*/  ISETP.GE.AND P0, PT, R95, R105, PT ;  /* 0x000000695f00720c */ /* 0x000fe40003f06270 */
[----:B------:R-:W-:Y:S02]  /*7420*/  PRMT R95, RZ, 0x7610, R95 ;  /* 0x00007610ff5f7816 */ /* 0x000fe4000000005f */
[----:B------:R-:W-:Y:S02]  /*7430*/  LOP3.LUT R83, R83, 0xffff, RZ, 0xc0, !PT ;  /* 0x0000ffff53537812 */ /* 0x000fe400078ec0ff */
[----:B------:R-:W-:-:S07]  /*7440*/  LOP3.LUT R116, R116, 0xffff, RZ, 0xc0, !PT ;  /* 0x0000ffff74747812 */ /* 0x000fce00078ec0ff */
[----:B0-----:R-:W-:Y:S02]  /*7450*/  @!P0 IMAD.MOV.U32 R130, RZ, RZ, R59 ;  /* 0x000000ffff828224 */ /* 0x001fe400078e003b */
[----:B------:R-:W-:Y:S01]  /*7460*/  @!P0 IMAD.MOV.U32 R131, RZ, RZ, R15 ;  /* 0x000000ffff838224 */ /* 0x000fe200078e000f */
[----:B------:R-:W-:Y:S01]  /*7470*/  BAR.SYNC.DEFER_BLOCKING 0x0 ;  /* 0x0000000000007b1d */ /* 0x000fe20000010000 */
[----:B------:R-:W-:Y:S01]  /*7480*/  PRMT R83, R83, 0x3340, R116 ;  /* 0x0000334053537816 */ /* 0x000fe20000000074 */
[----:B------:R-:W-:Y:S01]  /*7490*/  @!P0 IMAD.MOV.U32 R116, RZ, RZ, R58 ;  /* 0x000000ffff748224 */ /* 0x000fe200078e003a */
[----:B------:R-:W-:Y:S02]  /*74a0*/  PRMT R97, RZ, 0x7610, R97 ;  /* 0x00007610ff617816 */ /* 0x000fe40000000061 */
[----:B------:R-:W-:Y:S02]  /*74b0*/  LOP3.LUT R81, R81, 0xffff, RZ, 0xc0, !PT ;  /* 0x0000ffff51517812 */ /* 0x000fe400078ec0ff */
[----:B------:R-:W-:-:S02]  /*74c0*/  LOP3.LUT R103, R103, 0xffff, RZ, 0xc0, !PT ;  /* 0x0000ffff67677812 */ /* 0x000fc400078ec0ff */
[----:B------:R-:W-:Y:S01]  /*74d0*/  PRMT R105, RZ, 0x7610, R105 ;  /* 0x00007610ff697816 */ /* 0x000fe20000000069 */
[----:B------:R0:W4:Y:S02]  /*74e0*/  @!P0 LDG.E.U8 R95, desc[UR14][R130.64] ;  /* 0x0000000e825f8981 */ /* 0x000124000c1e1100 */
[----:B0-----:R-:W-:Y:S02]  /*74f0*/  IMAD.MOV.U32 R131, RZ, RZ, R117 ;  /* 0x000000ffff837224 */ /* 0x001fe400078e0075 */
[----:B------:R-:W-:Y:S02]  /*7500*/  @!P0 IMAD.MOV.U32 R117, RZ, RZ, R13 ;  /* 0x000000ffff758224 */ /* 0x000fe400078e000d */
[----:B------:R-:W-:Y:S01]  /*7510*/  IMAD.MOV.U32 R130, RZ, RZ, R20 ;  /* 0x000000ffff827224 */ /* 0x000fe200078e0014 */
[----:B------:R-:W-:Y:S01]  /*7520*/  PRMT R106, RZ, 0x7610, R106 ;  /* 0x00007610ff6a7816 */ /* 0x000fe2000000006a */
[----:B------:R-:W2:Y:S04]  /*7530*/  LDL.LU R20, [R1+0x308] ;  /* 0x0003080001147983 */ /* 0x000ea80000300800 */
[----:B------:R0:W4:Y:S01]  /*7540*/  @!P0 LDG.E.U8 R97, desc[UR14][R116.64] ;  /* 0x0000000e74618981 */ /* 0x000122000c1e1100 */
[----:B------:R-:W-:Y:S01]  /*7550*/  LOP3.LUT R79, R79, 0xffff, RZ, 0xc0, !PT ;  /* 0x0000ffff4f4f7812 */ /* 0x000fe200078ec0ff */
[----:B0-----:R-:W-:Y:S01]  /*7560*/  IMAD.MOV.U32 R116, RZ, RZ, R130 ;  /* 0x000000ffff747224 */ /* 0x001fe200078e0082 */
[----:B------:R-:W-:Y:S01]  /*7570*/  PRMT R117, R81, 0x3340, R103 ;  /* 0x0000334051757816 */ /* 0x000fe20000000067 */
[----:B------:R-:W-:-:S02]  /*7580*/  IMAD.MOV.U32 R130, RZ, RZ, R102 ;  /* 0x000000ffff827224 */ /* 0x000fc400078e0066 */
[----:B------:R-:W-:Y:S02]  /*7590*/  @!P0 IMAD.MOV.U32 R102, RZ, RZ, R57 ;  /* 0x000000ffff668224 */ /* 0x000fe400078e0039 */
[----:B------:R-:W-:Y:S01]  /*75a0*/  @!P0 IMAD.MOV.U32 R103, RZ, RZ, R11 ;  /* 0x000000ffff678224 */ /* 0x000fe200078e000b */
[----:B------:R-:W-:-:S04]  /*75b0*/  LOP3.LUT R115, R115, 0xffff, RZ, 0xc0, !PT ;  /* 0x0000ffff73737812 */ /* 0x000fc800078ec0ff */
[----:B------:R0:W4:Y:S01]  /*75c0*/  @!P0 LDG.E.U8 R105, desc[UR14][R102.64] ;  /* 0x0000000e66698981 */ /* 0x000122000c1e1100 */
[----:B------:R-:W-:Y:S01]  /*75d0*/  LOP3.LUT R78, R78, 0xffff, RZ, 0xc0, !PT ;  /* 0x0000ffff4e4e7812 */ /* 0x000fe200078ec0ff */
[----:B------:R-:W-:Y:S01]  /*75e0*/  IMAD.MOV.U32 R81, RZ, RZ, R131 ;  /* 0x000000ffff517224 */ /* 0x000fe200078e0083 */
[----:B------:R-:W-:Y:S02]  /*75f0*/  LOP3.LUT R104, R104, 0xffff, RZ, 0xc0, !PT ;  /* 0x0000ffff68687812 */ /* 0x000fe400078ec0ff */
[----:B------:R-:W-:Y:S01]  /*7600*/  PRMT R131, R79, 0x3340, R115 ;  /* 0x000033404f837816 */ /* 0x000fe20000000073 */
[----:B0-----:R-:W-:Y:S02]  /*7610*/  @!P0 IMAD.MOV.U32 R102, RZ, RZ, R56 ;  /* 0x000000ffff668224 */ /* 0x001fe400078e0038 */
[----:B------:R-:W-:Y:S02]  /*7620*/  @!P0 IMAD.MOV.U32 R103, RZ, RZ, R9 ;  /* 0x000000ffff678224 */ /* 0x000fe400078e0009 */
[----:B------:R-:W-:Y:S01]  /*7630*/  IMAD.MOV.U32 R115, RZ, RZ, R116 ;  /* 0x000000ffff737224 */ /* 0x000fe200078e0074 */
[----:B------:R-:W-:-:S02]  /*7640*/  PRMT R116, R78, 0x3340, R104 ;  /* 0x000033404e747816 */ /* 0x000fc40000000068 */
[----:B------:R0:W4:Y:S01]  /*7650*/  @!P0 LDG.E.U8 R106, desc[UR14][R102.64] ;  /* 0x0000000e666a8981 */ /* 0x000122000c1e1100 */
[----:B------:R-:W-:Y:S02]  /*7660*/  @!P0 IMAD.MOV.U32 R78, RZ, RZ, R55 ;  /* 0x000000ffff4e8224 */ /* 0x000fe400078e0037 */
[----:B------:R-:W-:Y:S01]  /*7670*/  @!P0 IMAD.MOV.U32 R79, RZ, RZ, R8 ;  /* 0x000000ffff4f8224 */ /* 0x000fe200078e0008 */
[----:B0-----:R-:W-:-:S06]  /*7680*/  PRMT R102, RZ, 0x7610, R102 ;  /* 0x00007610ff667816 */ /* 0x001fcc0000000066 */
[----:B------:R0:W4:Y:S02]  /*7690*/  @!P0 LDG.E.U8 R102, desc[UR14][R78.64] ;  /* 0x0000000e4e668981 */ /* 0x000124000c1e1100 */
[----:B0-----:R-:W-:Y:S02]  /*76a0*/  IMAD.MOV.U32 R78, RZ, RZ, R10 ;  /* 0x000000ffff4e7224 */ /* 0x001fe400078e000a */
[----:B------:R-:W5:Y:S01]  /*76b0*/  LDL.LU R10, [R1+0x304] ;  /* 0x00030400010a7983 */ /* 0x000f620000300800 */
[----:B------:R-:W-:Y:S01]  /*76c0*/  LOP3.LUT R76, R76, 0xffff, RZ, 0xc0, !PT ;  /* 0x0000ffff4c4c7812 */ /* 0x000fe200078ec0ff */
[----:B------:R-:W-:Y:S01]  /*76d0*/  IMAD.MOV.U32 R79, RZ, RZ, R83 ;  /* 0x000000ffff4f7224 */ /* 0x000fe200078e0053 */
[----:B------:R-:W-:Y:S02]  /*76e0*/  LOP3.LUT R114, R114, 0xffff, RZ, 0xc0, !PT ;  /* 0x0000ffff72727812 */ /* 0x000fe400078ec0ff */
[----:B------:R-:W-:Y:S02]  /*76f0*/  PRMT R103, RZ, 0x7610, R103 ;  /* 0x00007610ff677816 */ /* 0x000fe40000000067 */
[----:B------:R-:W-:Y:S01]  /*7700*/  PRMT R83, R76, 0x3340, R114 ;  /* 0x000033404c537816 */ /* 0x000fe20000000072 */
[----:B------:R-:W-:-:S02]  /*7710*/  IMAD.MOV.U32 R76, RZ, RZ, R78 ;  /* 0x000000ffff4c7224 */ /* 0x000fc400078e004e */
[----:B------:R-:W-:Y:S02]  /*7720*/  IMAD.MOV.U32 R114, RZ, RZ, R79 ;  /* 0x000000ffff727224 */ /* 0x000fe400078e004f */
[----:B------:R-:W-:Y:S02]  /*7730*/  @!P0 IMAD.MOV.U32 R78, RZ, RZ, R54 ;  /* 0x000000ffff4e8224 */ /* 0x000fe400078e0036 */
[----:B------:R-:W-:Y:S01]  /*7740*/  @!P0 IMAD.MOV.U32 R79, RZ, RZ, R7 ;  /* 0x000000ffff4f8224 */ /* 0x000fe200078e0007 */
[----:B------:R-:W-:Y:S02]  /*7750*/  LOP3.LUT R74, R74, 0xffff, RZ, 0xc0, !PT ;  /* 0x0000ffff4a4a7812 */ /* 0x000fe400078ec0ff */
[----:B------:R-:W-:Y:S02]  /*7760*/  LOP3.LUT R85, R85, 0xffff, RZ, 0xc0, !PT ;  /* 0x0000ffff55557812 */ /* 0x000fe400078ec0ff */
[----:B------:R0:W4:Y:S01]  /*7770*/  @!P0 LDG.E.U8 R103, desc[UR14][R78.64] ;  /* 0x0000000e4e678981 */ /* 0x000122000c1e1100 */
[----:B------:R-:W-:-:S02]  /*7780*/  PRMT R104, RZ, 0x7610, R104 ;  /* 0x00007610ff687816 */ /* 0x000fc40000000068 */
[----:B------:R-:W-:Y:S02]  /*7790*/  LOP3.LUT R72, R72, 0xffff, RZ, 0xc0, !PT ;  /* 0x0000ffff48487812 */ /* 0x000fe400078ec0ff */
[----:B------:R-:W-:Y:S01]  /*77a0*/  LOP3.LUT R113, R113, 0xffff, RZ, 0xc0, !PT ;  /* 0x0000ffff71717812 */ /* 0x000fe200078ec0ff */
[----:B0-----:R-:W-:Y:S01]  /*77b0*/  IMAD.MOV.U32 R79, RZ, RZ, R50 ;  /* 0x000000ffff4f7224 */ /* 0x001fe200078e0032 */
[----:B------:R-:W-:Y:S01]  /*77c0*/  PRMT R50, R74, 0x3340, R85 ;  /* 0x000033404a327816 */ /* 0x000fe20000000055 */
[----:B------:R-:W-:Y:S02]  /*77d0*/  @!P0 IMAD.MOV.U32 R78, RZ, RZ, R48 ;  /* 0x000000ffff4e8224 */ /* 0x000fe400078e0030 */
[----:B------:R-:W-:Y:S02]  /*77e0*/  IMAD.MOV.U32 R74, RZ, RZ, R79 ;  /* 0x000000ffff4a7224 */ /* 0x000fe400078e004f */
[----:B------:R-:W-:Y:S02]  /*77f0*/  @!P0 IMAD.MOV.U32 R79, RZ, RZ, R6 ;  /* 0x000000ffff4f8224 */ /* 0x000fe400078e0006 */
[----:B------:R-:W-:Y:S01]  /*7800*/  IMAD.MOV.U32 R85, RZ, RZ, R131 ;  /* 0x000000ffff557224 */ /* 0x000fe200078e0083 */
[--C-:B------:R-:W-:Y:S01]  /*7810*/  PRMT R131, R72, 0x3340, R113.reuse ;  /* 0x0000334048837816 */ /* 0x100fe20000000071 */
[----:B------:R-:W-:Y:S01]  /*7820*/  IMAD.MOV.U32 R72, RZ, RZ, R74 ;  /* 0x000000ffff487224 */ /* 0x000fe200078e004a */
[----:B------:R0:W4:Y:S01]  /*7830*/  @!P0 LDG.E.U8 R104, desc[UR14][R78.64] ;  /* 0x0000000e4e688981 */ /* 0x000122000c1e1100 */
[----:B------:R-:W-:Y:S01]  /*7840*/  PRMT R113, RZ, 0x7610, R113 ;  /* 0x00007610ff717816 */ /* 0x000fe20000000071 */
[----:B------:R-:W-:Y:S01]  /*7850*/  IMAD.MOV.U32 R74, RZ, RZ, R85 ;  /* 0x000000ffff4a7224 */ /* 0x000fe200078e0055 */
[----:B------:R-:W-:-:S02]  /*7860*/  LOP3.LUT R70, R70, 0xffff, RZ, 0xc0, !PT ;  /* 0x0000ffff46467812 */ /* 0x000fc400078ec0ff */
[----:B------:R-:W-:Y:S01]  /*7870*/  LOP3.LUT R98, R98, 0xffff, RZ, 0xc0, !PT ;  /* 0x0000ffff62627812 */ /* 0x000fe200078ec0ff */
[----:B------:R-:W-:Y:S02]  /*7880*/  IMAD.MOV.U32 R85, RZ, RZ, R83 ;  /* 0x000000ffff557224 */ /* 0x000fe400078e0053 */
[----:B0-----:R-:W-:Y:S02]  /*7890*/  @!P0 IMAD.MOV.U32 R78, RZ, RZ, R47 ;  /* 0x000000ffff4e8224 */ /* 0x001fe400078e002f */
[----:B------:R-:W-:Y:S02]  /*78a0*/  @!P0 IMAD.MOV.U32 R79, RZ, RZ, R5 ;  /* 0x000000ffff4f8224 */ /* 0x000fe400078e0005 */
[----:B------:R-:W-:Y:S01]  /*78b0*/  IMAD.MOV.U32 R83, RZ, RZ, R130 ;  /* 0x000000ffff537224 */ /* 0x000fe200078e0082 */
[--C-:B------:R-:W-:Y:S02]  /*78c0*/  PRMT R130, R70, 0x3340, R98.reuse ;  /* 0x0000334046827816 */ /* 0x100fe40000000062 */
[----:B------:R0:W4:Y:S01]  /*78d0*/  @!P0 LDG.E.U8 R113, desc[UR14][R78.64] ;  /* 0x0000000e4e718981 */ /* 0x000122000c1e1100 */
[----:B------:R-:W-:-:S02]  /*78e0*/  PRMT R98, RZ, 0x7610, R98 ;  /* 0x00007610ff627816 */ /* 0x000fc40000000062 */
[----:B------:R-:W-:Y:S02]  /*78f0*/  LOP3.LUT R82, R82, 0xffff, RZ, 0xc0, !PT ;  /* 0x0000ffff52527812 */ /* 0x000fe400078ec0ff */
[----:B------:R-:W-:Y:S01]  /*7900*/  LOP3.LUT R112, R112, 0xffff, RZ, 0xc0, !PT ;  /* 0x0000ffff70707812 */ /* 0x000fe200078ec0ff */
[----:B------:R-:W-:Y:S02]  /*7910*/  IMAD.MOV.U32 R70, RZ, RZ, R117 ;  /* 0x000000ffff467224 */ /* 0x000fe400078e0075 */
[----:B0-----:R-:W-:Y:S02]  /*7920*/  @!P0 IMAD.MOV.U32 R78, RZ, RZ, R46 ;  /* 0x000000ffff4e8224 */ /* 0x001fe400078e002e */
[----:B------:R-:W-:Y:S01]  /*7930*/  @!P0 IMAD.MOV.U32 R79, RZ, RZ, R4 ;  /* 0x000000ffff4f8224 */ /* 0x000fe200078e0004 */
[--C-:B------:R-:W-:Y:S02]  /*7940*/  PRMT R117, R82, 0x3340, R112.reuse ;  /* 0x0000334052757816 */ /* 0x100fe40000000070 */
[----:B------:R-:W-:-:S02]  /*7950*/  PRMT R112, RZ, 0x7610, R112 ;  /* 0x00007610ff707816 */ /* 0x000fc40000000070 */
[----:B------:R0:W4:Y:S01]  /*7960*/  @!P0 LDG.E.U8 R98, desc[UR14][R78.64] ;  /* 0x0000000e4e628981 */ /* 0x000122000c1e1100 */
        /* <DEDUP_REMOVED lines=10> */
[----:B0-----:R-:W-:Y:S02]  /*7a10*/  @!P0 IMAD.MOV.U32 R78, RZ, RZ, R44 ;  /* 0x000000ffff4e8224 */ /* 0x001fe400078e002c */
[----:B------:R-:W-:Y:S01]  /*7a20*/  @!P0 IMAD.MOV.U32 R79, RZ, RZ, R2 ;  /* 0x000000ffff4f8224 */ /* 0x000fe200078e0002 */
[--C-:B------:R-:W-:Y:S02]  /*7a30*/  PRMT R166, R166, 0x3340, R111.reuse ;  /* 0x00003340a6a67816 */ /* 0x100fe4000000006f */
[----:B------:R-:W-:Y:S02]  /*7a40*/  PRMT R111, RZ, 0x7610, R111 ;  /* 0x00007610ff6f7816 */ /* 0x000fe4000000006f */
[----:B------:R0:W4:Y:S01]  /*7a50*/  @!P0 LDG.E.U8 R99, desc[UR14][R78.64] ;  /* 0x0000000e4e638981 */ /* 0x000122000c1e1100 */
[----:B------:R-:W-:-:S02]  /*7a60*/  LOP3.LUT R77, R77, 0xffff, RZ, 0xc0, !PT ;  /* 0x0000ffff4d4d7812 */ /* 0x000fc400078ec0ff */
[----:B------:R-:W-:Y:S01]  /*7a70*/  LOP3.LUT R100, R100, 0xffff, RZ, 0xc0, !PT ;  /* 0x0000ffff64647812 */ /* 0x000fe200078ec0ff */
[----:B0-----:R-:W-:Y:S02]  /*7a80*/  @!P0 IMAD.MOV.U32 R78, RZ, RZ, R43 ;  /* 0x000000ffff4e8224 */ /* 0x001fe400078e002b */
[----:B------:R-:W-:-:S05]  /*7a90*/  @!P0 IMAD.MOV.U32 R79, RZ, RZ, R18 ;  /* 0x000000ffff4f8224 */ /* 0x000fca00078e0012 */
[----:B------:R0:W4:Y:S01]  /*7aa0*/  @!P0 LDG.E.U8 R111, desc[UR14][R78.64] ;  /* 0x0000000e4e6f8981 */ /* 0x000122000c1e1100 */
[----:B------:R-:W-:Y:S02]  /*7ab0*/  LOP3.LUT R75, R75, 0xffff, RZ, 0xc0, !PT ;  /* 0x0000ffff4b4b7812 */ /* 0x000fe400078ec0ff */
[----:B------:R-:W-:Y:S01]  /*7ac0*/  LOP3.LUT R110, R110, 0xffff, RZ, 0xc0, !PT ;  /* 0x0000ffff6e6e7812 */ /* 0x000fe200078ec0ff */
[----:B0-----:R-:W-:Y:S02]  /*7ad0*/  IMAD.MOV.U32 R78, RZ, RZ, R85 ;  /* 0x000000ffff4e7224 */ /* 0x001fe400078e0055 */
[----:B------:R-:W-:Y:S01]  /*7ae0*/  IMAD.MOV.U32 R85, RZ, RZ, R115 ;  /* 0x000000ffff557224 */ /* 0x000fe200078e0073 */
[----:B------:R-:W-:Y:S01]  /*7af0*/  PRMT R115, R77, 0x3340, R100 ;  /* 0x000033404d737816 */ /* 0x000fe20000000064 */
[----:B------:R-:W-:Y:S01]  /*7b00*/  IMAD.MOV.U32 R79, RZ, RZ, R82 ;  /* 0x000000ffff4f7224 */ /* 0x000fe200078e0052 */
[----:B------:R-:W-:Y:S01]  /*7b10*/  PRMT R100, RZ, 0x7610, R100 ;  /* 0x00007610ff647816 */ /* 0x000fe20000000064 */
[----:B------:R-:W-:-:S02]  /*7b20*/  IMAD.MOV.U32 R82, RZ, RZ, R76 ;  /* 0x000000ffff527224 */ /* 0x000fc400078e004c */
[----:B------:R-:W-:Y:S02]  /*7b30*/  @!P0 IMAD.MOV.U32 R76, RZ, RZ, R42 ;  /* 0x000000ffff4c8224 */ /* 0x000fe400078e002a */
[----:B------:R-:W-:Y:S01]  /*7b40*/  @!P0 IMAD.MOV.U32 R77, RZ, RZ, R16 ;  /* 0x000000ffff4d8224 */ /* 0x000fe200078e0010 */
[----:B------:R-:W-:Y:S01]  /*7b50*/  PRMT R80, R75, 0x3340, R110 ;  /* 0x000033404b507816 */ /* 0x000fe2000000006e */
[----:B------:R-:W-:Y:S01]  /*7b60*/  @!P0 IMAD.MOV.U32 R75, RZ, RZ, R14 ;  /* 0x000000ffff4b8224 */ /* 0x000fe200078e000e */
[----:B------:R-:W-:Y:S02]  /*7b70*/  PRMT R110, RZ, 0x7610, R110 ;  /* 0x00007610ff6e7816 */ /* 0x000fe4000000006e */
[----:B------:R0:W4:Y:S01]  /*7b80*/  @!P0 LDG.E.U8 R100, desc[UR14][R76.64] ;  /* 0x0000000e4c648981 */ /* 0x000122000c1e1100 */
[----:B------:R-:W-:Y:S02]  /*7b90*/  LOP3.LUT R73, R73, 0xffff, RZ, 0xc0, !PT ;  /* 0x0000ffff49497812 */ /* 0x000fe400078ec0ff */
[----:B------:R-:W-:Y:S01]  /*7ba0*/  LOP3.LUT R101, R101, 0xffff, RZ, 0xc0, !PT ;  /* 0x0000ffff65657812 */ /* 0x000fe200078ec0ff */
[----:B0-----:R-:W-:-:S02]  /*7bb0*/  IMAD.MOV.U32 R76, RZ, RZ, R74 ;  /* 0x000000ffff4c7224 */ /* 0x001fc400078e004a */
[----:B------:R-:W-:-:S05]  /*7bc0*/  @!P0 IMAD.MOV.U32 R74, RZ, RZ, R40 ;  /* 0x000000ffff4a8224 */ /* 0x000fca00078e0028 */
[----:B------:R0:W4:Y:S01]  /*7bd0*/  @!P0 LDG.E.U8 R110, desc[UR14][R74.64] ;  /* 0x0000000e4a6e8981 */ /* 0x000122000c1e1100 */
[----:B------:R-:W-:Y:S02]  /*7be0*/  LOP3.LUT R71, R71, 0xffff, RZ, 0xc0, !PT ;  /* 0x0000ffff47477812 */ /* 0x000fe400078ec0ff */
[----:B------:R-:W-:Y:S01]  /*7bf0*/  LOP3.LUT R109, R109, 0xffff, RZ, 0xc0, !PT ;  /* 0x0000ffff6d6d7812 */ /* 0x000fe200078ec0ff */
[----:B0-----:R-:W-:Y:S01]  /*7c00*/  IMAD.MOV.U32 R74, RZ, RZ, R114 ;  /* 0x000000ffff4a7224 */ /* 0x001fe200078e0072 */
[--C-:B------:R-:W-:Y:S01]  /*7c10*/  PRMT R114, R73, 0x3340, R101.reuse ;  /* 0x0000334049727816 */ /* 0x100fe20000000065 */
[----:B------:R-:W-:Y:S01]  /*7c20*/  IMAD.MOV.U32 R75, RZ, RZ, R72 ;  /* 0x000000ffff4b7224 */ /* 0x000fe200078e0048 */
[----:B------:R-:W-:Y:S01]  /*7c30*/  PRMT R101, RZ, 0x7610, R101 ;  /* 0x00007610ff657816 */ /* 0x000fe20000000065 */
[----:B------:R-:W-:Y:S02]  /*7c40*/  @!P0 IMAD.MOV.U32 R72, RZ, RZ, R22 ;  /* 0x000000ffff488224 */ /* 0x000fe400078e0016 */
[----:B------:R-:W-:-:S02]  /*7c50*/  @!P0 IMAD.MOV.U32 R73, RZ, RZ, R12 ;  /* 0x000000ffff498224 */ /* 0x000fc400078e000c */
[----:B------:R-:W-:-:S03]  /*7c60*/  IMAD.MOV.U32 R77, RZ, RZ, R70 ;  /* 0x000000ffff4d7224 */ /* 0x000fc600078e0046 */
[----:B------:R0:W4:Y:S01]  /*7c70*/  @!P0 LDG.E.U8 R101, desc[UR14][R72.64] ;  /* 0x0000000e48658981 */ /* 0x000122000c1e1100 */
[----:B------:R-:W-:Y:S02]  /*7c80*/  LOP3.LUT R108, R108, 0xffff, RZ, 0xc0, !PT ;  /* 0x0000ffff6c6c7812 */ /* 0x000fe400078ec0ff */
[----:B------:R-:W-:Y:S01]  /*7c90*/  LOP3.LUT R129, R129, 0xffff, RZ, 0xc0, !PT ;  /* 0x0000ffff81817812 */ /* 0x000fe200078ec0ff */
[----:B0-----:R-:W-:Y:S01]  /*7ca0*/  IMAD.MOV.U32 R73, RZ, RZ, R81 ;  /* 0x000000ffff497224 */ /* 0x001fe200078e0051 */
[--C-:B------:R-:W-:Y:S02]  /*7cb0*/  PRMT R81, R71, 0x3340, R109.reuse ;  /* 0x0000334047517816 */ /* 0x100fe4000000006d */
[----:B------:R-:W-:Y:S01]  /*7cc0*/  PRMT R109, RZ, 0x7610, R109 ;  /* 0x00007610ff6d7816 */ /* 0x000fe2000000006d */
[----:B--2---:R-:W-:Y:S02]  /*7cd0*/  @!P0 IMAD.MOV.U32 R70, RZ, RZ, R20 ;  /* 0x000000ffff468224 */ /* 0x004fe400078e0014 */
[----:B-----5:R-:W-:-:S05]  /*7ce0*/  @!P0 IMAD.MOV.U32 R71, RZ, RZ, R10 ;  /* 0x000000ffff478224 */ /* 0x020fca00078e000a */
[----:B------:R0:W2:Y:S02]  /*7cf0*/  @!P0 LDG.E.U8 R109, desc[UR14][R70.64] ;  /* 0x0000000e466d8981 */ /* 0x0000a4000c1e1100 */
[----:B0-----:R-:W-:Y:S01]  /*7d00*/  IMAD.MOV.U32 R71, RZ, RZ, R82 ;  /* 0x000000ffff477224 */ /* 0x001fe200078e0052 */
[----:B------:R-:W-:Y:S02]  /*7d10*/  PRMT R82, R108, 0x3340, R129 ;  /* 0x000033406c527816 */ /* 0x000fe40000000081 */
[----:B------:R-:W5:Y:S01]  /*7d20*/  LDL R108, [R1+0x2d8] ;  /* 0x0002d800016c7983 */ /* 0x000f620000100800 */
[----:B------:R-:W-:Y:S02]  /*7d30*/  LOP3.LUT R179, R179, 0xffff, RZ, 0xc0, !PT ;  /* 0x0000ffffb3b37812 */ /* 0x000fe400078ec0ff */
[----:B------:R-:W-:Y:S01]  /*7d40*/  LOP3.LUT R177, R177, 0xffff, RZ, 0xc0, !PT ;  /* 0x0000ffffb1b17812 */ /* 0x000fe200078ec0ff */
[----:B------:R-:W-:Y:S01]  /*7d50*/  IMAD.MOV.U32 R72, RZ, RZ, R85 ;  /* 0x000000ffff487224 */ /* 0x000fe200078e0055 */
[----:B------:R-:W-:Y:S01]  /*7d60*/  LOP3.LUT R123, R123, 0xffff, RZ, 0xc0, !PT ;  /* 0x0000ffff7b7b7812 */ /* 0x000fe200078ec0ff */
[----:B------:R-:W-:Y:S01]  /*7d70*/  IMAD.MOV.U32 R70, RZ, RZ, R83 ;  /* 0x000000ffff467224 */ /* 0x000fe200078e0053 */
[----:B------:R-:W-:Y:S01]  /*7d80*/  PRMT R177, R179, 0x3340, R177 ;  /* 0x00003340b3b17816 */ /* 0x000fe200000000b1 */
[----:B------:R-:W2:Y:S01]  /*7d90*/  LDL R129, [R1+0x2f8] ;  /* 0x0002f80001817983 */ /* 0x000ea20000100800 */
[----:B------:R-:W-:-:S03]  /*7da0*/  LOP3.LUT R92, R92, 0xffff, RZ, 0xc0, !PT ;  /* 0x0000ffff5c5c7812 */ /* 0x000fc600078ec0ff */
[----:B------:R-:W2:Y:S01]  /*7db0*/  LDL R179, [R1+0x2f4] ;  /* 0x0002f40001b37983 */ /* 0x000ea20000100800 */
[----:B------:R-:W-:Y:S02]  /*7dc0*/  PRMT R92, R92, 0x3340, R123 ;  /* 0x000033405c5c7816 */ /* 0x000fe4000000007b */
[----:B------:R-:W-:Y:S01]  /*7dd0*/  PRMT R72, R72, 0x5410, R70 ;  /* 0x0000541048487816 */ /* 0x000fe20000000046 */
[----:B------:R-:W2:Y:S01]  /*7de0*/  LDL R123, [R1+0x2f0] ;  /* 0x0002f000017b7983 */ /* 0x000ea20000100800 */
[----:B------:R-:W-:-:S03]  /*7df0*/  PRMT R73, R73, 0x5410, R71 ;  /* 0x0000541049497816 */ /* 0x000fc60000000047 */
[----:B------:R-:W2:Y:S04]  /*7e00*/  LDL R70, [R1+0x2ec] ;  /* 0x0002ec0001467983 */ /* 0x000ea80000100800 */
[----:B------:R-:W2:Y:S01]  /*7e10*/  LDL R71, [R1+0x2e8] ;  /* 0x0002e80001477983 */ /* 0x000ea20000100800 */
[----:B------:R-:W-:Y:S02]  /*7e20*/  PRMT R74, R75, 0x5410, R74 ;  /* 0x000054104b4a7816 */ /* 0x000fe4000000004a */
[----:B------:R-:W-:Y:S02]  /*7e30*/  PRMT R75, R77, 0x5410, R76 ;  /* 0x000054104d4b7816 */ /* 0x000fe4000000004c */
[----:B------:R-:W-:Y:S02]  /*7e40*/  LOP3.LUT R107, R107, 0xffff, RZ, 0xc0, !PT ;  /* 0x0000ffff6b6b7812 */ /* 0x000fe400078ec0ff */
[----:B------:R-:W-:-:S04]  /*7e50*/  LOP3.LUT R127, R127, 0xffff, RZ, 0xc0, !PT ;  /* 0x0000ffff7f7f7812 */ /* 0x000fc800078ec0ff */
[----:B------:R-:W-:Y:S02]  /*7e60*/  PRMT R83, R107, 0x3340, R127 ;  /* 0x000033406b537816 */ /* 0x000fe4000000007f */
[----:B------:R-:W2:Y:S01]  /*7e70*/  LDL R107, [R1+0x2e0] ;  /* 0x0002e000016b7983 */ /* 0x000ea20000100800 */
[----:B------:R-:W-:Y:S02]  /*7e80*/  LOP3.LUT R89, R89, 0xffff, RZ, 0xc0, !PT ;  /* 0x0000ffff59597812 */ /* 0x000fe400078ec0ff */
[----:B------:R-:W-:Y:S02]  /*7e90*/  LOP3.LUT R128, R128, 0xffff, RZ, 0xc0, !PT ;  /* 0x0000ffff80807812 */ /* 0x000fe400078ec0ff */
[----:B------:R-:W-:Y:S02]  /*7ea0*/  LOP3.LUT R96, R96, 0xffff, RZ, 0xc0, !PT ;  /* 0x0000ffff60607812 */ /* 0x000fe400078ec0ff */
[----:B------:R-:W-:Y:S02]  /*7eb0*/  PRMT R128, R89, 0x3340, R128 ;  /* 0x0000334059807816 */ /* 0x000fe40000000080 */
[----:B------:R-:W-:-:S02]  /*7ec0*/  LOP3.LUT R126, R126, 0xffff, RZ, 0xc0, !PT ;  /* 0x0000ffff7e7e7812 */ /* 0x000fc400078ec0ff */
[----:B------:R-:W-:Y:S02]  /*7ed0*/  LOP3.LUT R93, R93, 0xffff, RZ, 0xc0, !PT ;  /* 0x0000ffff5d5d7812 */ /* 0x000fe400078ec0ff */
[----:B------:R-:W-:Y:S01]  /*7ee0*/  LOP3.LUT R125, R125, 0xffff, RZ, 0xc0, !PT ;  /* 0x0000ffff7d7d7812 */ /* 0x000fe200078ec0ff */
[----:B-----5:R0:W-:Y:S04]  /*7ef0*/  STS.128 [R108+UR12], R72 ;  /* 0x000000486c007988 */ /* 0x0201e80008000c0c */
[----:B0-----:R-:W5:Y:S01]  /*7f00*/  LDL R108, [R1+0x2e4] ;  /* 0x0002e400016c7983 */ /* 0x001f620000100800 */
[----:B------:R-:W-:Y:S02]  /*7f10*/  LOP3.LUT R94, R94, 0xffff, RZ, 0xc0, !PT ;  /* 0x0000ffff5e5e7812 */ /* 0x000fe400078ec0ff */
[----:B------:R-:W-:-:S02]  /*7f20*/  LOP3.LUT R124, R124, 0xffff, RZ, 0xc0, !PT ;  /* 0x0000ffff7c7c7812 */ /* 0x000fc400078ec0ff */
[----:B------:R-:W-:Y:S02]  /*7f30*/  LOP3.LUT R86, R86, 0xffff, RZ, 0xc0, !PT ;  /* 0x0000ffff56567812 */ /* 0x000fe400078ec0ff */
[----:B------:R-:W-:Y:S02]  /*7f40*/  LOP3.LUT R122, R122, 0xffff, RZ, 0xc0, !PT ;  /* 0x0000ffff7a7a7812 */ /* 0x000fe400078ec0ff */
[----:B------:R-:W-:Y:S02]  /*7f50*/  LOP3.LUT R91, R91, 0xffff, RZ, 0xc0, !PT ;  /* 0x0000ffff5b5b7812 */ /* 0x000fe400078ec0ff */
[----:B------:R-:W-:Y:S02]  /*7f60*/  LOP3.LUT R121, R121, 0xffff, RZ, 0xc0, !PT ;  /* 0x0000ffff79797812 */ /* 0x000fe400078ec0ff */
        /* <DEDUP_REMOVED lines=30> */
[----:B---3--:R-:W-:Y:S02]  /*8150*/  LOP3.LUT R160, R160, 0xffff, RZ, 0xc0, !PT ;  /* 0x0000ffffa0a07812 */ /* 0x008fe400078ec0ff */
[----:B----4-:R-:W-:-:S02]  /*8160*/  LOP3.LUT R162, R162, 0xffff, RZ, 0xc0, !PT ;  /* 0x0000ffffa2a27812 */ /* 0x010fc400078ec0ff */
[----:B------:R-:W-:Y:S02]  /*8170*/  LOP3.LUT R161, R161, 0xffff, RZ, 0xc0, !PT ;  /* 0x0000ffffa1a17812 */ /* 0x000fe400078ec0ff */
[----:B------:R-:W-:Y:S02]  /*8180*/  LOP3.LUT R163, R163, 0xffff, RZ, 0xc0, !PT ;  /* 0x0000ffffa3a37812 */ /* 0x000fe400078ec0ff */
[----:B------:R-:W-:Y:S02]  /*8190*/  LOP3.LUT R164, R164, 0xffff, RZ, 0xc0, !PT ;  /* 0x0000ffffa4a47812 */ /* 0x000fe400078ec0ff */
[----:B------:R-:W-:Y:S02]  /*81a0*/  LOP3.LUT R165, R165, 0xffff, RZ, 0xc0, !PT ;  /* 0x0000ffffa5a57812 */ /* 0x000fe400078ec0ff */
[----:B------:R-:W-:Y:S02]  /*81b0*/  PRMT R76, R79, 0x5410, R78 ;  /* 0x000054104f4c7816 */ /* 0x000fe4000000004e */
[----:B------:R-:W-:-:S02]  /*81c0*/  PRMT R77, R50, 0x5410, R131 ;  /* 0x00005410324d7816 */ /* 0x000fc40000000083 */
[----:B------:R-:W-:Y:S01]  /*81d0*/  PRMT R78, R130, 0x5410, R117 ;  /* 0x00005410824e7816 */ /* 0x000fe20000000075 */
[----:B------:R-:W0:Y:S01]  /*81e0*/  LDC R50, c[0x0][0x238] ;  /* 0x00008e00ff327b82 */ /* 0x000e220000000800 */
[----:B------:R-:W-:Y:S02]  /*81f0*/  PRMT R79, R116, 0x5410, R166 ;  /* 0x00005410744f7816 */ /* 0x000fe400000000a6 */
[----:B------:R-:W-:Y:S02]  /*8200*/  PRMT R96, R96, 0x3340, R126 ;  /* 0x0000334060607816 */ /* 0x000fe4000000007e */
[----:B------:R-:W-:Y:S02]  /*8210*/  PRMT R93, R93, 0x3340, R125 ;  /* 0x000033405d5d7816 */ /* 0x000fe4000000007d */
[----:B------:R-:W-:Y:S02]  /*8220*/  PRMT R94, R94, 0x3340, R124 ;  /* 0x000033405e5e7816 */ /* 0x000fe4000000007c */
[----:B------:R-:W-:-:S02]  /*8230*/  PRMT R122, R86, 0x3340, R122 ;  /* 0x00003340567a7816 */ /* 0x000fc4000000007a */
[----:B------:R-:W-:Y:S02]  /*8240*/  PRMT R121, R91, 0x3340, R121 ;  /* 0x000033405b797816 */ /* 0x000fe40000000079 */
        /* <DEDUP_REMOVED lines=21> */
[----:B------:R-:W-:Y:S01]  /*83a0*/  PRMT R164, R164, 0x3340, R165 ;  /* 0x00003340a4a47816 */ /* 0x000fe200000000a5 */
[----:B--2---:R1:W-:Y:S01]  /*83b0*/  STS.128 [R129+UR12], R76 ;  /* 0x0000004c81007988 */ /* 0x0043e20008000c0c */
[----:B------:R-:W-:-:S02]  /*83c0*/  PRMT R72, R96, 0x5410, R93 ;  /* 0x0000541060487816 */ /* 0x000fc4000000005d */
[----:B------:R-:W-:Y:S01]  /*83d0*/  PRMT R73, R94, 0x5410, R92 ;  /* 0x000054105e497816 */ /* 0x000fe2000000005c */
[----:B------:R2:W-:Y:S01]  /*83e0*/  STS.128 [R179+UR12], R80 ;  /* 0x00000050b3007988 */ /* 0x0005e20008000c0c */
[----:B------:R-:W-:Y:S02]  /*83f0*/  PRMT R74, R122, 0x5410, R121 ;  /* 0x000054107a4a7816 */ /* 0x000fe40000000079 */
[----:B------:R-:W-:-:S05]  /*8400*/  PRMT R75, R120, 0x5410, R119 ;  /* 0x00005410784b7816 */ /* 0x000fca0000000077 */
[----:B------:R-:W-:Y:S01]  /*8410*/  STS.128 [R123+UR12], R72 ;  /* 0x000000487b007988 */ /* 0x000fe20008000c0c */
[----:B-1----:R-:W-:Y:S02]  /*8420*/  PRMT R76, R118, 0x5410, R136 ;  /* 0x00005410764c7816 */ /* 0x002fe40000000088 */
[----:B------:R-:W-:Y:S02]  /*8430*/  PRMT R77, R138, 0x5410, R140 ;  /* 0x000054108a4d7816 */ /* 0x000fe4000000008c */
[----:B------:R-:W-:Y:S02]  /*8440*/  PRMT R78, R142, 0x5410, R144 ;  /* 0x000054108e4e7816 */ /* 0x000fe40000000090 */
[----:B------:R-:W-:Y:S02]  /*8450*/  PRMT R79, R146, 0x5410, R148 ;  /* 0x00005410924f7816 */ /* 0x000fe40000000094 */
[----:B--2---:R-:W-:Y:S02]  /*8460*/  PRMT R80, R150, 0x5410, R152 ;  /* 0x0000541096507816 */ /* 0x004fe40000000098 */
[----:B------:R-:W-:-:S02]  /*8470*/  PRMT R81, R154, 0x5410, R156 ;  /* 0x000054109a517816 */ /* 0x000fc4000000009c */
[----:B------:R-:W-:Y:S02]  /*8480*/  PRMT R82, R158, 0x5410, R160 ;  /* 0x000054109e527816 */ /* 0x000fe400000000a0 */
[----:B------:R-:W-:Y:S01]  /*8490*/  PRMT R83, R161, 0x5410, R164 ;  /* 0x00005410a1537816 */ /* 0x000fe200000000a4 */
[----:B------:R-:W-:Y:S04]  /*84a0*/  STS.128 [R70+UR12], R76 ;  /* 0x0000004c46007988 */ /* 0x000fe80008000c0c */
[----:B------:R1:W-:Y:S01]  /*84b0*/  STS.128 [R71+UR12], R80 ;  /* 0x0000005047007988 */ /* 0x0003e20008000c0c */
[----:B------:R-:W-:Y:S02]  /*84c0*/  LOP3.LUT R167, R167, 0xffff, RZ, 0xc0, !PT ;  /* 0x0000ffffa7a77812 */ /* 0x000fe400078ec0ff */
[----:B------:R-:W-:-:S02]  /*84d0*/  LOP3.LUT R168, R168, 0xffff, RZ, 0xc0, !PT ;  /* 0x0000ffffa8a87812 */ /* 0x000fc400078ec0ff */
[----:B------:R-:W-:Y:S02]  /*84e0*/  LOP3.LUT R169, R169, 0xffff, RZ, 0xc0, !PT ;  /* 0x0000ffffa9a97812 */ /* 0x000fe400078ec0ff */
[----:B------:R-:W-:Y:S02]  /*84f0*/  LOP3.LUT R170, R170, 0xffff, RZ, 0xc0, !PT ;  /* 0x0000ffffaaaa7812 */ /* 0x000fe400078ec0ff */
[----:B------:R-:W-:Y:S02]  /*8500*/  LOP3.LUT R171, R171, 0xffff, RZ, 0xc0, !PT ;  /* 0x0000ffffabab7812 */ /* 0x000fe400078ec0ff */
[----:B------:R-:W-:Y:S02]  /*8510*/  LOP3.LUT R172, R172, 0xffff, RZ, 0xc0, !PT ;  /* 0x0000ffffacac7812 */ /* 0x000fe400078ec0ff */
[----:B------:R-:W-:Y:S02]  /*8520*/  LOP3.LUT R173, R173, 0xffff, RZ, 0xc0, !PT ;  /* 0x0000ffffadad7812 */ /* 0x000fe400078ec0ff */
[----:B------:R-:W-:Y:S01]  /*8530*/  LOP3.LUT R174, R174, 0xffff, RZ, 0xc0, !PT ;  /* 0x0000ffffaeae7812 */ /* 0x000fe200078ec0ff */
[----:B-1----:R-:W1:Y:S01]  /*8540*/  S2R R71, SR_TID.X ;  /* 0x0000000000477919 */ /* 0x002e620000002100 */
        /* <DEDUP_REMOVED lines=23> */
[----:B------:R-:W-:Y:S01]  /*86c0*/  LOP3.LUT R135, R135, 0xffff, RZ, 0xc0, !PT ;  /* 0x0000ffff87877812 */ /* 0x000fe200078ec0ff */
[----:B------:R-:W2:Y:S01]  /*86d0*/  S2R R179, SR_TID.X ;  /* 0x0000000000b37919 */ /* 0x000ea20000002100 */
[----:B------:R-:W-:-:S02]  /*86e0*/  PRMT R167, R167, 0x3340, R168 ;  /* 0x00003340a7a77816 */ /* 0x000fc400000000a8 */
[----:B------:R-:W-:Y:S01]  /*86f0*/  PRMT R169, R169, 0x3340, R170 ;  /* 0x00003340a9a97816 */ /* 0x000fe200000000aa */
[----:B------:R-:W3:Y:S01]  /*8700*/  LDL R72, [R1+0x2dc] ;  /* 0x0002dc0001487983 */ /* 0x000ee20000100800 */
[----:B------:R-:W-:Y:S02]  /*8710*/  PRMT R171, R171, 0x3340, R172 ;  /* 0x00003340abab7816 */ /* 0x000fe400000000ac */
[----:B------:R-:W-:Y:S01]  /*8720*/  PRMT R85, R173, 0x3340, R174 ;  /* 0x00003340ad557816 */ /* 0x000fe200000000ae */
[----:B------:R-:W4:Y:S01]  /*8730*/  S2R R70, SR_TID.X ;  /* 0x0000000000467919 */ /* 0x000f220000002100 */
[----:B------:R-:W-:Y:S02]  /*8740*/  PRMT R175, R175, 0x3340, R176 ;  /* 0x00003340afaf7816 */ /* 0x000fe400000000b0 */
[----:B------:R-:W-:Y:S01]  /*8750*/  PRMT R86, R178, 0x3340, R180 ;  /* 0x00003340b2567816 */ /* 0x000fe200000000b4 */
[----:B------:R-:W3:Y:S01]  /*8760*/  LDL.LU R129, [R1+0x2d0] ;  /* 0x0002d00001817983 */ /* 0x000ee20000300800 */
        /* <DEDUP_REMOVED lines=18> */
[----:B-1----:R-:W-:Y:S01]  /*8890*/  LOP3.LUT R71, R71, 0x7f, RZ, 0xc0, !PT ;  /* 0x0000007f47477812 */ /* 0x002fe200078ec0ff */
[----:B-----5:R-:W-:Y:S04]  /*88a0*/  STS.128 [R108+UR12], R84 ;  /* 0x000000546c007988 */ /* 0x020fe80008000c0c */
[----:B------:R1:W-:Y:S02]  /*88b0*/  STS.128 [R107+UR12], R88 ;  /* 0x000000586b007988 */ /* 0x0003e40008000c0c */
[----:B-1----:R-:W-:-:S02]  /*88c0*/  LOP3.LUT R107, R71, 0x10, RZ, 0x3c, !PT ;  /* 0x00000010476b7812 */ /* 0x002fc400078e3cff */
[----:B------:R-:W1:Y:S01]  /*88d0*/  S2R R71, SR_TID.X ;  /* 0x0000000000477919 */ /* 0x000e620000002100 */
[----:B----4-:R-:W-:Y:S02]  /*88e0*/  LOP3.LUT R70, R70, 0x7f, RZ, 0xc0, !PT ;  /* 0x0000007f46467812 */ /* 0x010fe400078ec0ff */
[----:B--2---:R-:W-:-:S03]  /*88f0*/  LOP3.LUT R179, R179, 0x7f, RZ, 0xc0, !PT ;  /* 0x0000007fb3b37812 */ /* 0x004fc600078ec0ff */
[----:B------:R-:W-:Y:S01]  /*8900*/  STS.U8 [R70+UR12+0x4000], R95 ;  /* 0x0040005f46007988 */ /* 0x000fe2000800000c */
[----:B------:R-:W-:-:S03]  /*8910*/  LOP3.LUT R108, R179, 0x20, RZ, 0x3c, !PT ;  /* 0x00000020b36c7812 */ /* 0x000fc600078e3cff */
[----:B------:R-:W-:Y:S04]  /*8920*/  STS.U8 [R70+UR12+0x4400], R98 ;  /* 0x0044006246007988 */ /* 0x000fe8000800000c */
[----:B------:R-:W-:Y:S04]  /*8930*/  STS.U8 [R107+UR12+0x4080], R97 ;  /* 0x004080616b007988 */ /* 0x000fe8000800000c */
[----:B------:R2:W-:Y:S04]  /*8940*/  STS.U8 [R107+UR12+0x4480], R112 ;  /* 0x004480706b007988 */ /* 0x0005e8000800000c */
[----:B------:R-:W-:Y:S01]  /*8950*/  STS.U8 [R108+UR12+0x4100], R105 ;  /* 0x004100696c007988 */ /* 0x000fe2000800000c */
[----:B--2---:R-:W-:-:S03]  /*8960*/  LOP3.LUT R107, R179, 0x30, RZ, 0x3c, !PT ;  /* 0x00000030b36b7812 */ /* 0x004fc600078e3cff */
[----:B------:R2:W-:Y:S01]  /*8970*/  STS.U8 [R108+UR12+0x4500], R99 ;  /* 0x004500636c007988 */ /* 0x0005e2000800000c */
[----:B-1----:R-:W-:-:S03]  /*8980*/  LOP3.LUT R71, R71, 0x7f, RZ, 0xc0, !PT ;  /* 0x0000007f47477812 */ /* 0x002fc600078ec0ff */
[----:B------:R-:W-:Y:S04]  /*8990*/  STS.U8 [R107+UR12+0x4180], R106 ;  /* 0x0041806a6b007988 */ /* 0x000fe8000800000c */
[----:B------:R1:W-:Y:S01]  /*89a0*/  STS.U8 [R107+UR12+0x4580], R111 ;  /* 0x0045806f6b007988 */ /* 0x0003e2000800000c */
[----:B--2---:R-:W-:-:S03]  /*89b0*/  LOP3.LUT R108, R71, 0x40, RZ, 0x3c, !PT ;  /* 0x00000040476c7812 */ /* 0x004fc600078e3cff */
[----:B------:R-:W2:Y:S01]  /*89c0*/  LDL.LU R179, [R1+0x2c8] ;  /* 0x0002c80001b37983 */ /* 0x000ea20000300800 */
[----:B-1----:R-:W-:-:S03]  /*89d0*/  LOP3.LUT R107, R71, 0x50, RZ, 0x3c, !PT ;  /* 0x00000050476b7812 */ /* 0x002fc600078e3cff */
[----:B------:R-:W-:Y:S04]  /*89e0*/  STS.U8 [R108+UR12+0x4200], R102 ;  /* 0x004200666c007988 */ /* 0x000fe8000800000c */
[----:B------:R-:W-:Y:S04]  /*89f0*/  STS.U8 [R108+UR12+0x4600], R100 ;  /* 0x004600646c007988 */ /* 0x000fe8000800000c */
[----:B------:R-:W-:Y:S04]  /*8a00*/  STS.U8 [R107+UR12+0x4280], R103 ;  /* 0x004280676b007988 */ /* 0x000fe8000800000c */
[----:B------:R1:W-:Y:S01]  /*8a10*/  STS.U8 [R107+UR12+0x4680], R110 ;  /* 0x0046806e6b007988 */ /* 0x0003e2000800000c */
[----:B------:R-:W-:-:S03]  /*8a20*/  LOP3.LUT R71, R70, 0x60, RZ, 0x3c, !PT ;  /* 0x0000006046477812 */ /* 0x000fc600078e3cff */
[----:B-1----:R-:W4:Y:S01]  /*8a30*/  LDL.LU R107, [R1+0x2c0] ;  /* 0x0002c000016b7983 */ /* 0x002f220000300800 */
[----:B------:R-:W-:-:S03]  /*8a40*/  LOP3.LUT R70, R70, 0x70, RZ, 0x3c, !PT ;  /* 0x0000007046467812 */ /* 0x000fc600078e3cff */
[----:B------:R-:W5:Y:S04]  /*8a50*/  LDL.LU R159, [R1+0x2b8] ;  /* 0x0002b800019f7983 */ /* 0x000f680000300800 */
[----:B------:R-:W5:Y:S04]  /*8a60*/  LDL.LU R157, [R1+0x2a8] ;  /* 0x0002a800019d7983 */ /* 0x000f680000300800 */
[----:B------:R-:W5:Y:S04]  /*8a70*/  LDL.LU R155, [R1+0x2cc] ;  /* 0x0002cc00019b7983 */ /* 0x000f680000300800 */
[----:B------:R-:W-:Y:S04]  /*8a80*/  STS.U8 [R71+UR12+0x4300], R104 ;  /* 0x0043006847007988 */ /* 0x000fe8000800000c */
[----:B------:R-:W5:Y:S04]  /*8a90*/  LDL.LU R153, [R1+0x2a0] ;  /* 0x0002a00001997983 */ /* 0x000f680000300800 */
[----:B------:R-:W-:Y:S04]  /*8aa0*/  STS.U8 [R71+UR12+0x4700], R101 ;  /* 0x0047006547007988 */ /* 0x000fe8000800000c */
[----:B------:R-:W5:Y:S04]  /*8ab0*/  LDL.LU R151, [R1+0x2c4] ;  /* 0x0002c40001977983 */ /* 0x000f680000300800 */
[----:B------:R-:W-:Y:S04]  /*8ac0*/  STS.U8 [R70+UR12+0x4380], R113 ;  /* 0x0043807146007988 */ /* 0x000fe8000800000c */
[----:B------:R-:W5:Y:S04]  /*8ad0*/  LDL.LU R149, [R1+0x298] ;  /* 0x0002980001957983 */ /* 0x000f680000300800 */
[----:B------:R1:W-:Y:S04]  /*8ae0*/  STS.U8 [R70+UR12+0x4780], R109 ;  /* 0x0047806d46007988 */ /* 0x0003e8000800000c */
[----:B------:R-:W5:Y:S01]  /*8af0*/  LDL.LU R147, [R1+0x2bc] ;  /* 0x0002bc0001937983 */ /* 0x000f620000300800 */
[----:B0-----:R-:W-:Y:S01]  /*8b00*/  IMAD.SHL.U32 R50, R50, 0x80, RZ ;  /* 0x0000008032327824 */ /* 0x001fe200078e00ff */
[----:B------:R0:W-:Y:S06]  /*8b10*/  MEMBAR.ALL.CTA ;  /* 0x0000000000007992 */ /* 0x0001ec0000008000 */
[----:B0-----:R-:W0:Y:S04]  /*8b20*/  FENCE.VIEW.ASYNC.S ;  /* 0x00000000000073c6 */ /* 0x001e280000000000 */
[----:B-1----:R-:W5:Y:S04]  /*8b30*/  LDL.LU R70, [R1+0x290] ;  /* 0x0002900001467983 */ /* 0x002f680000300800 */
[----:B------:R-:W5:Y:S04]  /*8b40*/  LDL.LU R145, [R1+0x2b4] ;  /* 0x0002b40001917983 */ /* 0x000f680000300800 */
        /* <DEDUP_REMOVED lines=8> */
[----:B------:R-:W5:Y:S01]  /*8bd0*/  LDL.LU R126, [R1+0x268] ;  /* 0x00026800017e7983 */ /* 0x000f620000300800 */
[----:B------:R-:W-:-:S03]  /*8be0*/  IADD3 R0, P3, R50, R0, RZ ;  /* 0x0000000032007210 */ /* 0x000fc60007f7e0ff */
[----:B------:R-:W5:Y:S04]  /*8bf0*/  LDL.LU R108, [R1+0x28c] ;  /* 0x00028c00016c7983 */ /* 0x000f680000300800 */
[----:B------:R-:W5:Y:S01]  /*8c00*/  LDL.LU R127, [R1+0x260] ;  /* 0x00026000017f7983 */ /* 0x000f620000300800 */
[C---:B------:R-:W-:Y:S01]  /*8c10*/  IADD3 R49, P4, R50.reuse, R49, RZ ;  /* 0x0000003132317210 */ /* 0x040fe20007f9e0ff */
[----:B0-----:R-:W-:Y:S01]  /*8c20*/  BAR.SYNC.DEFER_BLOCKING 0x0 ;  /* 0x0000000000007b1d */ /* 0x001fe20000010000 */
[----:B---3--:R-:W-:-:S05]  /*8c30*/  IADD3 R129, P5, R50, R129, RZ ;  /* 0x0000008132817210 */ /* 0x008fca0007fbe0ff */
[----:B------:R0:W-:Y:S04]  /*8c40*/  STL [R1+0x2d0], R129 ;  /* 0x0002d08101007387 */ /* 0x0001e80000100800 */
[----:B0-----:R-:W3:Y:S01]  /*8c50*/  LDL.LU R129, [R1+0x284] ;  /* 0x0002840001817983 */ /* 0x001ee20000300800 */
[----:B--2---:R-:W-:-:S05]  /*8c60*/  IADD3 R179, P6, R50, R179, RZ ;  /* 0x000000b332b37210 */ /* 0x004fca0007fde0ff */
[----:B------:R0:W-:Y:S04]  /*8c70*/  STL [R1+0x2c8], R179 ;  /* 0x0002c8b301007387 */ /* 0x0001e80000100800 */
[----:B0-----:R-:W2:Y:S01]  /*8c80*/  LDL.LU R179, [R1+0x258] ;  /* 0x0002580001b37983 */ /* 0x001ea20000300800 */
[----:B----4-:R-:W-:-:S05]  /*8c90*/  IADD3 R107, P1, R50, R107, RZ ;  /* 0x0000006b326b7210 */ /* 0x010fca0007f3e0ff */
[----:B------:R0:W-:Y:S01]  /*8ca0*/  STL [R1+0x2c0], R107 ;  /* 0x0002c06b01007387 */ /* 0x0001e20000100800 */
[----:B-----5:R-:W-:-:S03]  /*8cb0*/  IADD3 R159, P2, R50, R159, RZ ;  /* 0x0000009f329f7210 */ /* 0x020fc60007f5e0ff */
[----:B0-----:R-:W4:Y:S04]  /*8cc0*/  LDL.LU R107, [R1+0x27c] ;  /* 0x00027c00016b7983 */ /* 0x001f280000300800 */
[----:B------:R0:W-:Y:S02]  /*8cd0*/  STL [R1+0x2b0], R0 ;  /* 0x0002b00001007387 */ /* 0x0001e40000100800 */
[----:B0-----:R-:W-:-:S05]  /*8ce0*/  SHF.R.S32.HI R0, RZ, 0x1f, R50 ;  /* 0x0000001fff007819 */ /* 0x001fca0000011432 */
[----:B------:R-:W-:Y:S01]  /*8cf0*/  IMAD.X R69, R0, 0x1, R69, P4 ;  /* 0x0000000100457824 */ /* 0x000fe200020e0645 */
[----:B------:R-:W-:Y:S01]  /*8d00*/  IADD3 R157, P4, R50, R157, RZ ;  /* 0x0000009d329d7210 */ /* 0x000fe20007f9e0ff */
[----:B------:R-:W-:Y:S01]  /*8d10*/  IMAD.X R155, R0, 0x1, R155, P5 ;  /* 0x00000001009b7824 */ /* 0x000fe200028e069b */
[----:B------:R-:W-:Y:S01]  /*8d20*/  IADD3 R153, P5, R50, R153, RZ ;  /* 0x0000009932997210 */ /* 0x000fe20007fbe0ff */
[----:B------:R-:W-:Y:S01]  /*8d30*/  IMAD.X R151, R0, 0x1, R151, P6 ;  /* 0x0000000100977824 */ /* 0x000fe200030e0697 */
[----:B------:R-:W-:Y:S01]  /*8d40*/  STL [R1+0x2b8], R159 ;  /* 0x0002b89f01007387 */ /* 0x000fe20000100800 */
[----:B------:R-:W-:Y:S01]  /*8d50*/  IADD3 R149, P6, R50, R149, RZ ;  /* 0x0000009532957210 */ /* 0x000fe20007fde0ff */
[----:B------:R-:W-:Y:S02]  /*8d60*/  IMAD.X R147, R0, 0x1, R147, P1 ;  /* 0x0000000100937824 */ /* 0x000fe400008e0693 */
[----:B------:R-:W-:Y:S04]  /*8d70*/  STL [R1+0x2a8], R157 ;  /* 0x0002a89d01007387 */ /* 0x000fe80000100800 */
[----:B------:R-:W-:Y:S01]  /*8d80*/  STL [R1+0x2cc], R155 ;  /* 0x0002cc9b01007387 */ /* 0x000fe20000100800 */
[----:B------:R-:W-:-:S03]  /*8d90*/  IADD3 R70, P1, R50, R70, RZ ;  /* 0x0000004632467210 */ /* 0x000fc60007f3e0ff */
[----:B------:R-:W-:Y:S04]  /*8da0*/  STL [R1+0x2a0], R153 ;  /* 0x0002a09901007387 */ /* 0x000fe80000100800 */
[----:B------:R-:W-:Y:S04]  /*8db0*/  STL [R1+0x2c4], R151 ;  /* 0x0002c49701007387 */ /* 0x000fe80000100800 */
[----:B------:R0:W-:Y:S04]  /*8dc0*/  STL [R1+0x290], R70 ;  /* 0x0002904601007387 */ /* 0x0001e80000100800 */
[----:B------:R-:W-:Y:S01]  /*8dd0*/  STL [R1+0x298], R149 ;  /* 0x0002989501007387 */ /* 0x000fe20000100800 */
[----:B------:R-:W-:Y:S01]  /*8de0*/  IMAD.X R145, R0, 0x1, R145, P2 ;  /* 0x0000000100917824 */ /* 0x000fe200010e0691 */
[----:B------:R-:W-:-:S02]  /*8df0*/  IADD3 R143, P2, R50, R143, RZ ;  /* 0x0000008f328f7210 */ /* 0x000fc40007f5e0ff */
[----:B0-----:R-:W5:Y:S01]  /*8e00*/  LDL.LU R70, [R1+0x250] ;  /* 0x0002500001467983 */ /* 0x001f620000300800 */
[C---:B------:R-:W-:Y:S02]  /*8e10*/  IMAD.X R141, R0.reuse, 0x1, R141, P3 ;  /* 0x00000001008d7824 */ /* 0x040fe400018e068d */
[----:B------:R-:W-:Y:S01]  /*8e20*/  IMAD.X R137, R0, 0x1, R137, P4 ;  /* 0x0000000100897824 */ /* 0x000fe200020e0689 */
[----:B------:R-:W-:Y:S01]  /*8e30*/  STL [R1+0x2bc], R147 ;  /* 0x0002bc9301007387 */ /* 0x000fe20000100800 */
[C---:B------:R-:W-:Y:S02]  /*8e40*/  IADD3 R71, P4, R50.reuse, R71, RZ ;  /* 0x0000004732477210 */ /* 0x040fe40007f9e0ff */
[----:B------:R-:W-:Y:S01]  /*8e50*/  IADD3 R139, P3, R50, R139, RZ ;  /* 0x0000008b328b7210 */ /* 0x000fe20007f7e0ff */
[----:B------:R-:W-:Y:S04]  /*8e60*/  STL [R1+0x2b4], R145 ;  /* 0x0002b49101007387 */ /* 0x000fe80000100800 */
[----:B------:R-:W-:Y:S04]  /*8e70*/  STL [R1+0x288], R143 ;  /* 0x0002888f01007387 */ /* 0x000fe80000100800 */
[----:B------:R-:W-:Y:S04]  /*8e80*/  STL [R1+0x2ac], R141 ;  /* 0x0002ac8d01007387 */ /* 0x000fe80000100800 */
[----:B------:R0:W-:Y:S04]  /*8e90*/  STL [R1+0x278], R71 ;  /* 0x0002784701007387 */ /* 0x0001e80000100800 */
[----:B------:R-:W-:Y:S04]  /*8ea0*/  STL [R1+0x280], R139 ;  /* 0x0002808b01007387 */ /* 0x000fe80000100800 */
[----:B0-----:R-:W5:Y:S01]  /*8eb0*/  LDL.LU R71, [R1+0x274] ;  /* 0x0002740001477983 */ /* 0x001f620000300800 */
[----:B------:R-:W-:Y:S01]  /*8ec0*/  IMAD.X R123, R0, 0x1, R123, P5 ;  /* 0x00000001007b7824 */ /* 0x000fe200028e067b */
[----:B------:R-:W-:Y:S01]  /*8ed0*/  IADD3 R124, P5, R50, R124, RZ ;  /* 0x0000007c327c7210 */ /* 0x000fe20007fbe0ff */
[C---:B------:R-:W-:Y:S01]  /*8ee0*/  IMAD.X R108, R0.reuse, 0x1, R108, P1 ;  /* 0x00000001006c7824 */ /* 0x040fe200008e066c */
[----:B------:R-:W-:Y:S01]  /*8ef0*/  STL [R1+0x2a4], R137 ;  /* 0x0002a48901007387 */ /* 0x000fe20000100800 */
[----:B------:R-:W-:Y:S01]  /*8f00*/  IMAD.X R125, R0, 0x1, R125, P6 ;  /* 0x00000001007d7824 */ /* 0x000fe200030e067d */
[----:B------:R-:W-:-:S02]  /*8f10*/  IADD3 R126, P6, R50, R126, RZ ;  /* 0x0000007e327e7210 */ /* 0x000fc40007fde0ff */
[----:B------:R-:W-:Y:S01]  /*8f20*/  STL [R1+0x29c], R123 ;  /* 0x00029c7b01007387 */ /* 0x000fe20000100800 */
[----:B------:R-:W-:-:S03]  /*8f30*/  IADD3 R127, P1, R50, R127, RZ ;  /* 0x0000007f327f7210 */ /* 0x000fc60007f3e0ff */
[----:B------:R-:W-:Y:S04]  /*8f40*/  STL [R1+0x270], R124 ;  /* 0x0002707c01007387 */ /* 0x000fe80000100800 */
[----:B------:R0:W-:Y:S04]  /*8f50*/  STL [R1+0x28c], R108 ;  /* 0x00028c6c01007387 */ /* 0x0001e80000100800 */
[----:B------:R-:W-:Y:S04]  /*8f60*/  STL [R1+0x294], R125 ;  /* 0x0002947d01007387 */ /* 0x000fe80000100800 */
[----:B0-----:R-:W5:Y:S04]  /*8f70*/  LDL.LU R108, [R1+0x248] ;  /* 0x00024800016c7983 */ /* 0x001f680000300800 */
[----:B------:R-:W-:Y:S04]  /*8f80*/  STL [R1+0x268], R126 ;  /* 0x0002687e01007387 */ /* 0x000fe80000100800 */
[----:B------:R0:W-:Y:S04]  /*8f90*/  STL [R1+0x260], R127 ;  /* 0x0002607f01007387 */ /* 0x0001e80000100800 */
[----:B0-----:R-:W5:Y:S01]  /*8fa0*/  LDL.LU R127, [R1+0x26c] ;  /* 0x00026c00017f7983 */ /* 0x001f620000300800 */
[----:B---3--:R-:W-:-:S05]  /*8fb0*/  IMAD.X R129, R0, 0x1, R129, P2 ;  /* 0x0000000100817824 */ /* 0x008fca00010e0681 */
[----:B------:R0:W-:Y:S04]  /*8fc0*/  STL [R1+0x284], R129 ;  /* 0x0002848101007387 */ /* 0x0001e80000100800 */
[----:B0-----:R-:W3:Y:S01]  /*8fd0*/  LDL.LU R129, [R1+0x240] ;  /* 0x0002400001817983 */ /* 0x001ee20000300800 */
[----:B--2---:R-:W-:-:S05]  /*8fe0*/  IADD3 R179, P2, R50, R179, RZ ;  /* 0x000000b332b37210 */ /* 0x004fca0007f5e0ff */
[----:B------:R0:W-:Y:S04]  /*8ff0*/  STL [R1+0x258], R179 ;  /* 0x000258b301007387 */ /* 0x0001e80000100800 */
[----:B0-----:R-:W2:Y:S04]  /*9000*/  LDL.LU R179, [R1+0x264] ;  /* 0x0002640001b37983 */ /* 0x001ea80000300800 */
[----:B------:R-:W2:Y:S04]  /*9010*/  LDL.LU R162, [R1+0x238] ;  /* 0x0002380001a27983 */ /* 0x000ea80000300800 */
[----:B------:R-:W2:Y:S04]  /*9020*/  LDL.LU R159, [R1+0x25c] ;  /* 0x00025c00019f7983 */ /* 0x000ea80000300800 */
[----:B------:R-:W2:Y:S01]  /*9030*/  LDL.LU R157, [R1+0x230] ;  /* 0x00023000019d7983 */ /* 0x000ea20000300800 */
[----:B----4-:R-:W-:-:S05]  /*9040*/  IMAD.X R107, R0, 0x1, R107, P3 ;  /* 0x00000001006b7824 */ /* 0x010fca00018e066b */
[----:B------:R0:W-:Y:S04]  /*9050*/  STL [R1+0x27c], R107 ;  /* 0x00027c6b01007387 */ /* 0x0001e80000100800 */
[----:B------:R-:W4:Y:S04]  /*9060*/  LDL.LU R155, [R1+0x254] ;  /* 0x00025400019b7983 */ /* 0x000f280000300800 */
        /* <DEDUP_REMOVED lines=8> */
[----:B------:R-:W4:Y:S01]  /*90f0*/  LDL.LU R139, [R1+0x208] ;  /* 0x00020800018b7983 */ /* 0x000f220000300800 */
[----:B-----5:R-:W-:-:S05]  /*9100*/  IADD3 R70, P3, R50, R70, RZ ;  /* 0x0000004632467210 */ /* 0x020fca0007f7e0ff */
[----:B------:R1:W-:Y:S04]  /*9110*/  STL [R1+0x250], R70 ;  /* 0x0002504601007387 */ /* 0x0003e80000100800 */
[----:B------:R-:W5:Y:S04]  /*9120*/  LDL.LU R137, [R1+0x22c] ;  /* 0x00022c0001897983 */ /* 0x000f680000300800 */
[----:B------:R-:W5:Y:S04]  /*9130*/  LDL.LU R123, [R1+0x200] ;  /* 0x00020000017b7983 */ /* 0x000f680000300800 */
[----:B0-----:R-:W5:Y:S04]  /*9140*/  LDL.LU R107, [R1+0x224] ;  /* 0x00022400016b7983 */ /* 0x001f680000300800 */
[----:B------:R-:W5:Y:S04]  /*9150*/  LDL.LU R124, [R1+0x1f8] ;  /* 0x0001f800017c7983 */ /* 0x000f680000300800 */
[----:B------:R-:W5:Y:S04]  /*9160*/  LDL.LU R125, [R1+0x21c] ;  /* 0x00021c00017d7983 */ /* 0x000f680000300800 */
[----:B-1----:R-:W5:Y:S01]  /*9170*/  LDL.LU R70, [R1+0x1f0] ;  /* 0x0001f00001467983 */ /* 0x002f620000300800 */
[----:B------:R-:W-:-:S05]  /*9180*/  IMAD.X R71, R0, 0x1, R71, P4 ;  /* 0x0000000100477824 */ /* 0x000fca00020e0647 */
[----:B------:R0:W-:Y:S04]  /*9190*/  STL [R1+0x274], R71 ;  /* 0x0002744701007387 */ /* 0x0001e80000100800 */
[----:B0-----:R-:W5:Y:S01]  /*91a0*/  LDL.LU R71, [R1+0x214] ;  /* 0x0002140001477983 */ /* 0x001f620000300800 */
[----:B------:R-:W-:-:S05]  /*91b0*/  IADD3 R108, P4, R50, R108, RZ ;  /* 0x0000006c326c7210 */ /* 0x000fca0007f9e0ff */
[----:B------:R0:W-:Y:S04]  /*91c0*/  STL [R1+0x248], R108 ;  /* 0x0002486c01007387 */ /* 0x0001e80000100800 */
[----:B0-----:R-:W5:Y:S01]  /*91d0*/  LDL.LU R108, [R1+0x1e8] ;  /* 0x0001e800016c7983 */ /* 0x001f620000300800 */
[----:B------:R-:W-:-:S05]  /*91e0*/  IMAD.X R127, R0, 0x1, R127, P5 ;  /* 0x00000001007f7824 */ /* 0x000fca00028e067f */
[----:B------:R0:W-:Y:S04]  /*91f0*/  STL [R1+0x26c], R127 ;  /* 0x00026c7f01007387 */ /* 0x0001e80000100800 */
[----:B0-----:R-:W5:Y:S01]  /*9200*/  LDL.LU R127, [R1+0x20c] ;  /* 0x00020c00017f7983 */ /* 0x001f620000300800 */
[----:B---3--:R-:W-:-:S05]  /*9210*/  IADD3 R129, P5, R50, R129, RZ ;  /* 0x0000008132817210 */ /* 0x008fca0007fbe0ff */
[----:B------:R0:W-:Y:S04]  /*9220*/  STL [R1+0x240], R129 ;  /* 0x0002408101007387 */ /* 0x0001e80000100800 */
[----:B0-----:R-:W3:Y:S01]  /*9230*/  LDL.LU R129, [R1+0x1e0] ;  /* 0x0001e00001817983 */ /* 0x001ee20000300800 */
[----:B--2---:R-:W-:Y:S01]  /*9240*/  IMAD.X R179, R0, 0x1, R179, P6 ;  /* 0x0000000100b37824 */ /* 0x004fe200030e06b3 */
[----:B------:R-:W-:-:S04]  /*9250*/  IADD3 R162, P6, R50, R162, RZ ;  /* 0x000000a232a27210 */ /* 0x000fc80007fde0ff */
[----:B------:R0:W-:Y:S01]  /*9260*/  STL [R1+0x264], R179 ;  /* 0x000264b301007387 */ /* 0x0001e20000100800 */
[----:B------:R-:W-:Y:S01]  /*9270*/  IMAD.X R159, R0, 0x1, R159, P1 ;  /* 0x00000001009f7824 */ /* 0x000fe200008e069f */
[----:B------:R-:W-:Y:S02]  /*9280*/  IADD3 R157, P1, R50, R157, RZ ;  /* 0x0000009d329d7210 */ /* 0x000fe40007f3e0ff */
[----:B0-----:R-:W2:Y:S04]  /*9290*/  LDL.LU R179, [R1+0x204] ;  /* 0x0002040001b37983 */ /* 0x001ea80000300800 */
[----:B------:R-:W-:Y:S01]  /*92a0*/  STL [R1+0x238], R162 ;  /* 0x000238a201007387 */ /* 0x000fe20000100800 */
[----:B----4-:R-:W-:-:S03]  /*92b0*/  IMAD.X R155, R0, 0x1, R155, P2 ;  /* 0x00000001009b7824 */ /* 0x010fc600010e069b */
[----:B------:R-:W-:Y:S01]  /*92c0*/  STL [R1+0x25c], R159 ;  /* 0x00025c9f01007387 */ /* 0x000fe20000100800 */
[----:B------:R-:W-:-:S03]  /*92d0*/  IADD3 R153, P2, R50, R153, RZ ;  /* 0x0000009932997210 */ /* 0x000fc60007f5e0ff */
[----:B------:R-:W-:Y:S01]  /*92e0*/  STL [R1+0x230], R157 ;  /* 0x0002309d01007387 */ /* 0x000fe20000100800 */
[----:B------:R-:W-:-:S03]  /*92f0*/  IMAD.X R151, R0, 0x1, R151, P3 ;  /* 0x0000000100977824 */ /* 0x000fc600018e0697 */
[----:B------:R-:W-:Y:S01]  /*9300*/  STL [R1+0x254], R155 ;  /* 0x0002549b01007387 */ /* 0x000fe20000100800 */
[----:B------:R-:W-:-:S03]  /*9310*/  IADD3 R149, P3, R50, R149, RZ ;  /* 0x0000009532957210 */ /* 0x000fc60007f7e0ff */
[----:B------:R-:W-:Y:S01]  /*9320*/  STL [R1+0x228], R153 ;  /* 0x0002289901007387 */ /* 0x000fe20000100800 */
[----:B------:R-:W-:-:S03]  /*9330*/  IMAD.X R147, R0, 0x1, R147, P4 ;  /* 0x0000000100937824 */ /* 0x000fc600020e0693 */
[----:B------:R-:W-:Y:S01]  /*9340*/  STL [R1+0x24c], R151 ;  /* 0x00024c9701007387 */ /* 0x000fe20000100800 */
[----:B------:R-:W-:Y:S01]  /*9350*/  IADD3 R145, P4, R50, R145, RZ ;  /* 0x0000009132917210 */ /* 0x000fe20007f9e0ff */
[----:B------:R-:W-:Y:S02]  /*9360*/  IMAD.X R126, R0, 0x1, R126, P5 ;  /* 0x00000001007e7824 */ /* 0x000fe400028e067e */
[----:B------:R-:W-:Y:S01]  /*9370*/  STL [R1+0x220], R149 ;  /* 0x0002209501007387 */ /* 0x000fe20000100800 */
[----:B------:R-:W-:-:S03]  /*9380*/  IADD3 R143, P5, R50, R143, RZ ;  /* 0x0000008f328f7210 */ /* 0x000fc60007fbe0ff */
[----:B------:R0:W-:Y:S01]  /*9390*/  STL [R1+0x23c], R126 ;  /* 0x00023c7e01007387 */ /* 0x0001e20000100800 */
[----:B------:R-:W-:-:S03]  /*93a0*/  IMAD.X R141, R0, 0x1, R141, P6 ;  /* 0x00000001008d7824 */ /* 0x000fc600030e068d */
[----:B------:R-:W-:Y:S01]  /*93b0*/  STL [R1+0x244], R147 ;  /* 0x0002449301007387 */ /* 0x000fe20000100800 */
[----:B------:R-:W-:-:S03]  /*93c0*/  IADD3 R139, P6, R50, R139, RZ ;  /* 0x0000008b328b7210 */ /* 0x000fc60007fde0ff */
[----:B0-----:R-:W4:Y:S04]  /*93d0*/  LDL.LU R126, [R1+0x1d8] ;  /* 0x0001d800017e7983 */ /* 0x001f280000300800 */
[----:B------:R-:W-:Y:S04]  /*93e0*/  STL [R1+0x218], R145 ;  /* 0x0002189101007387 */ /* 0x000fe80000100800 */
[----:B------:R-:W-:Y:S04]  /*93f0*/  STL [R1+0x210], R143 ;  /* 0x0002108f01007387 */ /* 0x000fe80000100800 */
[----:B------:R-:W-:Y:S01]  /*9400*/  STL [R1+0x234], R141 ;  /* 0x0002348d01007387 */ /* 0x000fe20000100800 */
[----:B-----5:R-:W-:-:S03]  /*9410*/  IMAD.X R137, R0, 0x1, R137, P1 ;  /* 0x0000000100897824 */ /* 0x020fc600008e0689 */
[----:B------:R-:W-:Y:S01]  /*9420*/  STL [R1+0x208], R139 ;  /* 0x0002088b01007387 */ /* 0x000fe20000100800 */
[----:B------:R-:W-:Y:S01]  /*9430*/  IADD3 R123, P1, R50, R123, RZ ;  /* 0x0000007b327b7210 */ /* 0x000fe20007f3e0ff */
[----:B------:R-:W-:Y:S01]  /*9440*/  IMAD.X R107, R0, 0x1, R107, P2 ;  /* 0x00000001006b7824 */ /* 0x000fe200010e066b */
[----:B------:R-:W-:-:S04]  /*9450*/  IADD3 R124, P2, R50, R124, RZ ;  /* 0x0000007c327c7210 */ /* 0x000fc80007f5e0ff */
[----:B------:R0:W-:Y:S01]  /*9460*/  STL [R1+0x224], R107 ;  /* 0x0002246b01007387 */ /* 0x0001e20000100800 */
[----:B------:R-:W-:-:S03]  /*9470*/  IMAD.X R125, R0, 0x1, R125, P3 ;  /* 0x00000001007d7824 */ /* 0x000fc600018e067d */
[----:B------:R-:W-:Y:S01]  /*9480*/  STL [R1+0x22c], R137 ;  /* 0x00022c8901007387 */ /* 0x000fe20000100800 */
[----:B------:R-:W-:-:S03]  /*9490*/  IADD3 R70, P3, R50, R70, RZ ;  /* 0x0000004632467210 */ /* 0x000fc60007f7e0ff */
[----:B0-----:R-:W5:Y:S04]  /*94a0*/  LDL.LU R107, [R1+0x1fc] ;  /* 0x0001fc00016b7983 */ /* 0x001f680000300800 */
[----:B------:R-:W-:Y:S04]  /*94b0*/  STL [R1+0x200], R123 ;  /* 0x0002007b01007387 */ /* 0x000fe80000100800 */
[----:B------:R0:W-:Y:S04]  /*94c0*/  STL [R1+0x1f0], R70 ;  /* 0x0001f04601007387 */ /* 0x0001e80000100800 */
[----:B------:R-:W-:Y:S01]  /*94d0*/  STL [R1+0x1f8], R124 ;  /* 0x0001f87c01007387 */ /* 0x000fe20000100800 */
[----:B------:R-:W-:-:S03]  /*94e0*/  IMAD.X R71, R0, 0x1, R71, P4 ;  /* 0x0000000100477824 */ /* 0x000fc600020e0647 */
[----:B0-----:R-:W5:Y:S04]  /*94f0*/  LDL.LU R70, [R1+0x1d0] ;  /* 0x0001d00001467983 */ /* 0x001f680000300800 */
[----:B------:R-:W-:Y:S04]  /*9500*/  STL [R1+0x21c], R125 ;  /* 0x00021c7d01007387 */ /* 0x000fe80000100800 */
        /* <DEDUP_REMOVED lines=10> */
[----:B0-----:R-:W3:Y:S04]  /*95b0*/  LDL.LU R129, [R1+0x1c0] ;  /* 0x0001c00001817983 */ /* 0x001ee80000300800 */
[----:B------:R-:W3:Y:S04]  /*95c0*/  LDL.LU R162, [R1+0x1e4] ;  /* 0x0001e40001a27983 */ /* 0x000ee80000300800 */
[----:B------:R-:W3:Y:S04]  /*95d0*/  LDL.LU R159, [R1+0x1b8] ;  /* 0x0001b800019f7983 */ /* 0x000ee80000300800 */
[----:B------:R-:W3:Y:S01]  /*95e0*/  LDL.LU R157, [R1+0x1dc] ;  /* 0x0001dc00019d7983 */ /* 0x000ee20000300800 */
[----:B--2---:R-:W-:-:S05]  /*95f0*/  IMAD.X R179, R0, 0x1, R179, P6 ;  /* 0x0000000100b37824 */ /* 0x004fca00030e06b3 */
[----:B------:R0:W-:Y:S04]  /*9600*/  STL [R1+0x204], R179 ;  /* 0x000204b301007387 */ /* 0x0001e80000100800 */
[----:B------:R-:W2:Y:S04]  /*9610*/  LDL.LU R155, [R1+0x1b0] ;  /* 0x0001b000019b7983 */ /* 0x000ea80000300800 */
[----:B------:R-:W2:Y:S04]  /*9620*/  LDL.LU R153, [R1+0x1d4] ;  /* 0x0001d40001997983 */ /* 0x000ea80000300800 */
[----:B------:R-:W2:Y:S04]  /*9630*/  LDL.LU R151, [R1+0x1a8] ;  /* 0x0001a80001977983 */ /* 0x000ea80000300800 */
[----:B------:R-:W2:Y:S04]  /*9640*/  LDL.LU R149, [R1+0x1cc] ;  /* 0x0001cc0001957983 */ /* 0x000ea80000300800 */
[----:B------:R-:W2:Y:S04]  /*9650*/  LDL.LU R147, [R1+0x1a0] ;  /* 0x0001a00001937983 */ /* 0x000ea80000300800 */
[----:B------:R-:W2:Y:S04]  /*9660*/  LDL.LU R145, [R1+0x1c4] ;  /* 0x0001c40001917983 */ /* 0x000ea80000300800 */
[----:B0-----:R-:W2:Y:S04]  /*9670*/  LDL.LU R179, [R1+0x198] ;  /* 0x0001980001b37983 */ /* 0x001ea80000300800 */
[----:B------:R-:W2:Y:S04]  /*9680*/  LDL.LU R143, [R1+0x1bc] ;  /* 0x0001bc00018f7983 */ /* 0x000ea80000300800 */
[----:B------:R-:W2:Y:S04]  /*9690*/  LDL.LU R141, [R1+0x190] ;  /* 0x00019000018d7983 */ /* 0x000ea80000300800 */
[----:B------:R-:W2:Y:S01]  /*96a0*/  LDL.LU R139, [R1+0x1b4] ;  /* 0x0001b400018b7983 */ /* 0x000ea20000300800 */
[----:B----4-:R-:W-:-:S05]  /*96b0*/  IADD3 R126, P6, R50, R126, RZ ;  /* 0x0000007e327e7210 */ /* 0x010fca0007fde0ff */
[----:B------:R0:W-:Y:S04]  /*96c0*/  STL [R1+0x1d8], R126 ;  /* 0x0001d87e01007387 */ /* 0x0001e80000100800 */
[----:B------:R-:W4:Y:S04]  /*96d0*/  LDL.LU R137, [R1+0x188] ;  /* 0x0001880001897983 */ /* 0x000f280000300800 */
[----:B------:R-:W4:Y:S04]  /*96e0*/  LDL.LU R123, [R1+0x1ac] ;  /* 0x0001ac00017b7983 */ /* 0x000f280000300800 */
[----:B------:R-:W4:Y:S04]  /*96f0*/  LDL.LU R124, [R1+0x180] ;  /* 0x00018000017c7983 */ /* 0x000f280000300800 */
[----:B------:R-:W4:Y:S04]  /*9700*/  LDL.LU R125, [R1+0x1a4] ;  /* 0x0001a400017d7983 */ /* 0x000f280000300800 */
[----:B0-----:R-:W4:Y:S01]  /*9710*/  LDL.LU R126, [R1+0x178] ;  /* 0x00017800017e7983 */ /* 0x001f220000300800 */
[----:B-----5:R-:W-:-:S05]  /*9720*/  IMAD.X R107, R0, 0x1, R107, P1 ;  /* 0x00000001006b7824 */ /* 0x020fca00008e066b */
        /* <DEDUP_REMOVED lines=14> */
[----:B---3--:R-:W-:Y:S01]  /*9810*/  IADD3 R129, P3, R50, R129, RZ ;  /* 0x0000008132817210 */ /* 0x008fe20007f7e0ff */
[----:B------:R-:W-:-:S04]  /*9820*/  IMAD.X R162, R0, 0x1, R162, P4 ;  /* 0x0000000100a27824 */ /* 0x000fc800020e06a2 */
[----:B------:R0:W-:Y:S01]  /*9830*/  STL [R1+0x1c0], R129 ;  /* 0x0001c08101007387 */ /* 0x0001e20000100800 */
[----:B------:R-:W-:Y:S01]  /*9840*/  IADD3 R159, P4, R50, R159, RZ ;  /* 0x0000009f329f7210 */ /* 0x000fe20007f9e0ff */
[----:B------:R-:W-:Y:S02]  /*9850*/  IMAD.X R157, R0, 0x1, R157, P5 ;  /* 0x00000001009d7824 */ /* 0x000fe400028e069d */
[----:B0-----:R-:W3:Y:S04]  /*9860*/  LDL.LU R129, [R1+0x160] ;  /* 0x0001600001817983 */ /* 0x001ee80000300800 */
[----:B------:R-:W-:Y:S04]  /*9870*/  STL [R1+0x1e4], R162 ;  /* 0x0001e4a201007387 */ /* 0x000fe80000100800 */
[----:B------:R-:W-:Y:S04]  /*9880*/  STL [R1+0x1b8], R159 ;  /* 0x0001b89f01007387 */ /* 0x000fe80000100800 */
[----:B------:R-:W-:Y:S01]  /*9890*/  STL [R1+0x1dc], R157 ;  /* 0x0001dc9d01007387 */ /* 0x000fe20000100800 */
[----:B--2---:R-:W-:Y:S01]  /*98a0*/  IADD3 R155, P5, R50, R155, RZ ;  /* 0x0000009b329b7210 */ /* 0x004fe20007fbe0ff */
[----:B------:R-:W-:-:S04]  /*98b0*/  IMAD.X R153, R0, 0x1, R153, P6 ;  /* 0x0000000100997824 */ /* 0x000fc800030e0699 */
[----:B------:R-:W-:Y:S01]  /*98c0*/  STL [R1+0x1b0], R155 ;  /* 0x0001b09b01007387 */ /* 0x000fe20000100800 */
[----:B------:R-:W-:-:S03]  /*98d0*/  IADD3 R151, P6, R50, R151, RZ ;  /* 0x0000009732977210 */ /* 0x000fc60007fde0ff */
[----:B------:R-:W-:Y:S01]  /*98e0*/  STL [R1+0x1d4], R153 ;  /* 0x0001d49901007387 */ /* 0x000fe20000100800 */
[----:B------:R-:W-:-:S03]  /*98f0*/  IMAD.X R149, R0, 0x1, R149, P1 ;  /* 0x0000000100957824 */ /* 0x000fc600008e0695 */
[----:B------:R-:W-:Y:S01]  /*9900*/  STL [R1+0x1a8], R151 ;  /* 0x0001a89701007387 */ /* 0x000fe20000100800 */
[----:B------:R-:W-:Y:S01]  /*9910*/  IADD3 R147, P1, R50, R147, RZ ;  /* 0x0000009332937210 */ /* 0x000fe20007f3e0ff */
[----:B------:R-:W-:Y:S01]  /*9920*/  IMAD.X R145, R0, 0x1, R145, P2 ;  /* 0x0000000100917824 */ /* 0x000fe200010e0691 */
[----:B------:R-:W-:Y:S01]  /*9930*/  IADD3 R179, P2, R50, R179, RZ ;  /* 0x000000b332b37210 */ /* 0x000fe20007f5e0ff */
[----:B------:R-:W-:Y:S01]  /*9940*/  STL [R1+0x1cc], R149 ;  /* 0x0001cc9501007387 */ /* 0x000fe20000100800 */
[----:B------:R-:W-:-:S03]  /*9950*/  IMAD.X R143, R0, 0x1, R143, P3 ;  /* 0x00000001008f7824 */ /* 0x000fc600018e068f */
[----:B------:R0:W-:Y:S01]  /*9960*/  STL [R1+0x198], R179 ;  /* 0x000198b301007387 */ /* 0x0001e20000100800 */
[----:B------:R-:W-:-:S03]  /*9970*/  IADD3 R141, P3, R50, R141, RZ ;  /* 0x0000008d328d7210 */ /* 0x000fc60007f7e0ff */
[----:B------:R-:W-:Y:S01]  /*9980*/  STL [R1+0x1a0], R147 ;  /* 0x0001a09301007387 */ /* 0x000fe20000100800 */
[----:B------:R-:W-:-:S03]  /*9990*/  IMAD.X R139, R0, 0x1, R139, P4 ;  /* 0x00000001008b7824 */ /* 0x000fc600020e068b */
[----:B0-----:R-:W2:Y:S04]  /*99a0*/  LDL.LU R179, [R1+0x184] ;  /* 0x0001840001b37983 */ /* 0x001ea80000300800 */
[----:B------:R-:W-:Y:S01]  /*99b0*/  STL [R1+0x1c4], R145 ;  /* 0x0001c49101007387 */ /* 0x000fe20000100800 */
[----:B----4-:R-:W-:-:S03]  /*99c0*/  IADD3 R137, P4, R50, R137, RZ ;  /* 0x0000008932897210 */ /* 0x010fc60007f9e0ff */
[----:B------:R-:W-:Y:S01]  /*99d0*/  STL [R1+0x1bc], R143 ;  /* 0x0001bc8f01007387 */ /* 0x000fe20000100800 */
[----:B------:R-:W-:-:S03]  /*99e0*/  IMAD.X R123, R0, 0x1, R123, P5 ;  /* 0x00000001007b7824 */ /* 0x000fc600028e067b */
[----:B------:R-:W-:Y:S01]  /*99f0*/  STL [R1+0x190], R141 ;  /* 0x0001908d01007387 */ /* 0x000fe20000100800 */
[----:B------:R-:W-:-:S03]  /*9a00*/  IADD3 R124, P5, R50, R124, RZ ;  /* 0x0000007c327c7210 */ /* 0x000fc60007fbe0ff */
[----:B------:R-:W-:Y:S01]  /*9a10*/  STL [R1+0x1b4], R139 ;  /* 0x0001b48b01007387 */ /* 0x000fe20000100800 */
[----:B------:R-:W-:-:S03]  /*9a20*/  IMAD.X R125, R0, 0x1, R125, P6 ;  /* 0x00000001007d7824 */ /* 0x000fc600030e067d */
[----:B------:R-:W-:Y:S01]  /*9a30*/  STL [R1+0x188], R137 ;  /* 0x0001888901007387 */ /* 0x000fe20000100800 */
[----:B------:R-:W-:-:S03]  /*9a40*/  IADD3 R126, P6, R50, R126, RZ ;  /* 0x0000007e327e7210 */ /* 0x000fc60007fde0ff */
[----:B------:R-:W-:Y:S04]  /*9a50*/  STL [R1+0x1ac], R123 ;  /* 0x0001ac7b01007387 */ /* 0x000fe80000100800 */
[----:B------:R-:W-:Y:S04]  /*9a60*/  STL [R1+0x180], R124 ;  /* 0x0001807c01007387 */ /* 0x000fe80000100800 */
[----:B------:R-:W-:Y:S04]  /*9a70*/  STL [R1+0x1a4], R125 ;  /* 0x0001a47d01007387 */ /* 0x000fe80000100800 */
[----:B------:R-:W-:Y:S01]  /*9a80*/  STL [R1+0x178], R126 ;  /* 0x0001787e01007387 */ /* 0x000fe20000100800 */
[----:B-----5:R-:W-:Y:S01]  /*9a90*/  IMAD.X R107, R0, 0x1, R107, P1 ;  /* 0x00000001006b7824 */ /* 0x020fe200008e066b */
[----:B------:R-:W-:-:S05]  /*9aa0*/  IADD3 R70, P1, R50, R70, RZ ;  /* 0x0000004632467210 */ /* 0x000fca0007f3e0ff */
[----:B------:R0:W-:Y:S04]  /*9ab0*/  STL [R1+0x170], R70 ;  /* 0x0001704601007387 */ /* 0x0001e80000100800 */
[----:B------:R-:W-:Y:S04]  /*9ac0*/  STL [R1+0x19c], R107 ;  /* 0x00019c6b01007387 */ /* 0x000fe80000100800 */
[----:B0-----:R-:W4:Y:S01]  /*9ad0*/  LDL.LU R70, [R1+0x158] ;  /* 0x0001580001467983 */ /* 0x001f220000300800 */
        /* <DEDUP_REMOVED lines=8> */
[----:B0-----:R-:W5:Y:S04]  /*9b60*/  LDL.LU R127, [R1+0x174] ;  /* 0x00017400017f7983 */ /* 0x001f680000300800 */
[----:B------:R-:W5:Y:S04]  /*9b70*/  LDL.LU R165, [R1+0x148] ;  /* 0x0001480001a57983 */ /* 0x000f680000300800 */
[----:B------:R-:W5:Y:S04]  /*9b80*/  LDL.LU R163, [R1+0x16c] ;  /* 0x00016c0001a37983 */ /* 0x000f680000300800 */
[----:B------:R-:W5:Y:S01]  /*9b90*/  LDL.LU R162, [R1+0x140] ;  /* 0x0001400001a27983 */ /* 0x000f620000300800 */
[----:B---3--:R-:W-:-:S05]  /*9ba0*/  IADD3 R129, P3, R50, R129, RZ ;  /* 0x0000008132817210 */ /* 0x008fca0007f7e0ff */
[----:B------:R0:W-:Y:S04]  /*9bb0*/  STL [R1+0x160], R129 ;  /* 0x0001608101007387 */ /* 0x0001e80000100800 */
[----:B------:R-:W3:Y:S04]  /*9bc0*/  LDL.LU R159, [R1+0x164] ;  /* 0x00016400019f7983 */ /* 0x000ee80000300800 */
[----:B------:R-:W3:Y:S04]  /*9bd0*/  LDL.LU R157, [R1+0x138] ;  /* 0x00013800019d7983 */ /* 0x000ee80000300800 */
[----:B------:R-:W3:Y:S04]  /*9be0*/  LDL.LU R155, [R1+0x15c] ;  /* 0x00015c00019b7983 */ /* 0x000ee80000300800 */
[----:B------:R-:W3:Y:S04]  /*9bf0*/  LDL.LU R153, [R1+0x130] ;  /* 0x0001300001997983 */ /* 0x000ee80000300800 */
[----:B------:R-:W3:Y:S04]  /*9c00*/  LDL.LU R151, [R1+0x154] ;  /* 0x0001540001977983 */ /* 0x000ee80000300800 */
[----:B------:R-:W3:Y:S04]  /*9c10*/  LDL.LU R149, [R1+0x128] ;  /* 0x0001280001957983 */ /* 0x000ee80000300800 */
        /* <DEDUP_REMOVED lines=12> */
[----:B------:R-:W2:Y:S04]  /*9ce0*/  LDL.LU R126, [R1+0x124] ;  /* 0x00012400017e7983 */ /* 0x000ea80000300800 */
[----:B------:R-:W2:Y:S04]  /*9cf0*/  LDL.LU R107, [R1+0xf8] ;  /* 0x0000f800016b7983 */ /* 0x000ea80000300800 */
[----:B0-----:R-:W2:Y:S01]  /*9d00*/  LDL.LU R179, [R1+0x11c] ;  /* 0x00011c0001b37983 */ /* 0x001ea20000300800 */
[----:B----4-:R-:W-:-:S05]  /*9d10*/  IADD3 R70, P4, R50, R70, RZ ;  /* 0x0000004632467210 */ /* 0x010fca0007f9e0ff */
[----:B------:R0:W-:Y:S04]  /*9d20*/  STL [R1+0x158], R70 ;  /* 0x0001584601007387 */ /* 0x0001e80000100800 */
[----:B0-----:R-:W4:Y:S01]  /*9d30*/  LDL.LU R70, [R1+0xf0] ;  /* 0x0000f00001467983 */ /* 0x001f220000300800 */
[----:B-----5:R-:W-:-:S05]  /*9d40*/  IMAD.X R71, R0, 0x1, R71, P5 ;  /* 0x0000000100477824 */ /* 0x020fca00028e0647 */
[----:B------:R0:W-:Y:S04]  /*9d50*/  STL [R1+0x17c], R71 ;  /* 0x00017c4701007387 */ /* 0x0001e80000100800 */
[----:B0-----:R-:W5:Y:S01]  /*9d60*/  LDL.LU R71, [R1+0x114] ;  /* 0x0001140001477983 */ /* 0x001f620000300800 */
[----:B------:R-:W-:-:S05]  /*9d70*/  IADD3 R108, P5, R50, R108, RZ ;  /* 0x0000006c326c7210 */ /* 0x000fca0007fbe0ff */
[----:B------:R0:W-:Y:S04]  /*9d80*/  STL [R1+0x150], R108 ;  /* 0x0001506c01007387 */ /* 0x0001e80000100800 */
[----:B0-----:R-:W5:Y:S01]  /*9d90*/  LDL.LU R108, [R1+0xe8] ;  /* 0x0000e800016c7983 */ /* 0x001f620000300800 */
[----:B------:R-:W-:Y:S01]  /*9da0*/  IMAD.X R127, R0, 0x1, R127, P6 ;  /* 0x00000001007f7824 */ /* 0x000fe200030e067f */
[----:B------:R-:W-:-:S04]  /*9db0*/  IADD3 R165, P6, R50, R165, RZ ;  /* 0x000000a532a57210 */ /* 0x000fc80007fde0ff */
[----:B------:R0:W-:Y:S01]  /*9dc0*/  STL [R1+0x174], R127 ;  /* 0x0001747f01007387 */ /* 0x0001e20000100800 */
[----:B------:R-:W-:Y:S01]  /*9dd0*/  IMAD.X R163, R0, 0x1, R163, P1 ;  /* 0x0000000100a37824 */ /* 0x000fe200008e06a3 */
[----:B------:R-:W-:Y:S02]  /*9de0*/  IADD3 R162, P1, R50, R162, RZ ;  /* 0x000000a232a27210 */ /* 0x000fe40007f3e0ff */
[----:B0-----:R-:W5:Y:S04]  /*9df0*/  LDL.LU R127, [R1+0x10c] ;  /* 0x00010c00017f7983 */ /* 0x001f680000300800 */
[----:B------:R-:W-:Y:S04]  /*9e00*/  STL [R1+0x148], R165 ;  /* 0x000148a501007387 */ /* 0x000fe80000100800 */
[----:B------:R-:W-:Y:S04]  /*9e10*/  STL [R1+0x16c], R163 ;  /* 0x00016ca301007387 */ /* 0x000fe80000100800 */
[----:B------:R-:W-:Y:S01]  /*9e20*/  STL [R1+0x140], R162 ;  /* 0x000140a201007387 */ /* 0x000fe20000100800 */
[----:B---3--:R-:W-:Y:S01]  /*9e30*/  IMAD.X R159, R0, 0x1, R159, P2 ;  /* 0x00000001009f7824 */ /* 0x008fe200010e069f */
[----:B------:R-:W-:-:S04]  /*9e40*/  IADD3 R157, P2, R50, R157, RZ ;  /* 0x0000009d329d7210 */ /* 0x000fc80007f5e0ff */
        /* <DEDUP_REMOVED lines=14> */
[----:B0-----:R-:W3:Y:S04]  /*9f30*/  LDL.LU R129, [R1+0xe0] ;  /* 0x0000e00001817983 */ /* 0x001ee80000300800 */
[----:B------:R-:W-:Y:S04]  /*9f40*/  STL [R1+0x128], R149 ;  /* 0x0001289501007387 */ /* 0x000fe80000100800 */
[----:B------:R-:W-:Y:S04]  /*9f50*/  STL [R1+0x120], R147 ;  /* 0x0001209301007387 */ /* 0x000fe80000100800 */
[----:B------:R-:W-:Y:S04]  /*9f60*/  STL [R1+0x144], R145 ;  /* 0x0001449101007387 */ /* 0x000fe80000100800 */
[----:B------:R-:W-:Y:S01]  /*9f70*/  STL [R1+0x118], R143 ;  /* 0x0001188f01007387 */ /* 0x000fe20000100800 */
[----:B--2---:R-:W-:Y:S01]  /*9f80*/  IMAD.X R141, R0, 0x1, R141, P1 ;  /* 0x00000001008d7824 */ /* 0x004fe200008e068d */
        /* <DEDUP_REMOVED lines=13> */
[----:B------:R-:W-:-:S05]  /*a060*/  IMAD.X R179, R0, 0x1, R179, P5 ;  /* 0x0000000100b37824 */ /* 0x000fca00028e06b3 */
[----:B------:R0:W-:Y:S04]  /*a070*/  STL [R1+0x11c], R179 ;  /* 0x00011cb301007387 */ /* 0x0001e80000100800 */
[----:B------:R-:W-:Y:S04]  /*a080*/  STL [R1+0x124], R126 ;  /* 0x0001247e01007387 */ /* 0x000fe80000100800 */
[----:B0-----:R-:W2:Y:S04]  /*a090*/  LDL.LU R179, [R1+0x104] ;  /* 0x0001040001b37983 */ /* 0x001ea80000300800 */
[----:B------:R-:W-:Y:S01]  /*a0a0*/  STL [R1+0xf8], R107 ;  /* 0x0000f86b01007387 */ /* 0x000fe20000100800 */
        /* <DEDUP_REMOVED lines=9> */
[----:B------:R-:W-:-:S03]  /*a140*/  IMAD.X R127, R0, 0x1, R127, P1 ;  /* 0x00000001007f7824 */ /* 0x000fc600008e067f */
[----:B------:R-:W5:Y:S04]  /*a150*/  LDL.LU R165, [R1+0xf4] ;  /* 0x0000f40001a57983 */ /* 0x000f680000300800 */
[----:B------:R-:W5:Y:S04]  /*a160*/  LDL.LU R163, [R1+0xc8] ;  /* 0x0000c80001a37983 */ /* 0x000f680000300800 */
[----:B------:R-:W5:Y:S04]  /*a170*/  LDL.LU R162, [R1+0xec] ;  /* 0x0000ec0001a27983 */ /* 0x000f680000300800 */
[----:B------:R0:W-:Y:S04]  /*a180*/  STL [R1+0x10c], R127 ;  /* 0x00010c7f01007387 */ /* 0x0001e80000100800 */
        /* <DEDUP_REMOVED lines=18> */
[----:B------:R-:W3:Y:S04]  /*a2b0*/  LDL.LU R107, [R1+0x80] ;  /* 0x00008000016b7983 */ /* 0x000ee80000300800 */
[----:B0-----:R-:W3:Y:S04]  /*a2c0*/  LDL.LU R127, [R1+0xa4] ;  /* 0x0000a400017f7983 */ /* 0x001ee80000300800 */
[----:B-1----:R-:W3:Y:S01]  /*a2d0*/  LDL.LU R129, [R1+0x78] ;  /* 0x0000780001817983 */ /* 0x002ee20000300800 */
[----:B--2---:R-:W-:-:S05]  /*a2e0*/  IMAD.X R179, R0, 0x1, R179, P2 ;  /* 0x0000000100b37824 */ /* 0x004fca00010e06b3 */
[----:B------:R0:W-:Y:S04]  /*a2f0*/  STL [R1+0x104], R179 ;  /* 0x000104b301007387 */ /* 0x0001e80000100800 */
[----:B0-----:R-:W2:Y:S01]  /*a300*/  LDL.LU R179, [R1+0x9c] ;  /* 0x00009c0001b37983 */ /* 0x001ea20000300800 */
[----:B----4-:R-:W-:-:S05]  /*a310*/  IADD3 R70, P2, R50, R70, RZ ;  /* 0x0000004632467210 */ /* 0x010fca0007f5e0ff */
[----:B------:R0:W-:Y:S04]  /*a320*/  STL [R1+0xd8], R70 ;  /* 0x0000d84601007387 */ /* 0x0001e80000100800 */
[----:B0-----:R-:W4:Y:S01]  /*a330*/  LDL.LU R70, [R1+0x70] ;  /* 0x0000700001467983 */ /* 0x001f220000300800 */
[----:B-----5:R-:W-:-:S05]  /*a340*/  IMAD.X R71, R0, 0x1, R71, P3 ;  /* 0x0000000100477824 */ /* 0x020fca00018e0647 */
[----:B------:R0:W-:Y:S04]  /*a350*/  STL [R1+0xfc], R71 ;  /* 0x0000fc4701007387 */ /* 0x0001e80000100800 */
[----:B0-----:R-:W5:Y:S01]  /*a360*/  LDL.LU R71, [R1+0x94] ;  /* 0x0000940001477983 */ /* 0x001f620000300800 */
[----:B------:R-:W-:Y:S01]  /*a370*/  IADD3 R108, P3, R50, R108, RZ ;  /* 0x0000006c326c7210 */ /* 0x000fe20007f7e0ff */
[----:B------:R-:W-:-:S04]  /*a380*/  IMAD.X R165, R0, 0x1, R165, P4 ;  /* 0x0000000100a57824 */ /* 0x000fc800020e06a5 */
[----:B------:R0:W-:Y:S01]  /*a390*/  STL [R1+0xd0], R108 ;  /* 0x0000d06c01007387 */ /* 0x0001e20000100800 */
[----:B------:R-:W-:Y:S01]  /*a3a0*/  IADD3 R163, P4, R50, R163, RZ ;  /* 0x000000a332a37210 */ /* 0x000fe20007f9e0ff */
[----:B------:R-:W-:Y:S02]  /*a3b0*/  IMAD.X R162, R0, 0x1, R162, P5 ;  /* 0x0000000100a27824 */ /* 0x000fe400028e06a2 */
[----:B0-----:R-:W5:Y:S01]  /*a3c0*/  LDL.LU R108, [R1+0x68] ;  /* 0x00006800016c7983 */ /* 0x001f620000300800 */
        /* <DEDUP_REMOVED lines=19> */
[----:B------:R-:W-:Y:S04]  /*a500*/  STL [R1+0xa8], R147 ;  /* 0x0000a89301007387 */ /* 0x000fe80000100800 */
[----:B------:R-:W-:Y:S04]  /*a510*/  STL [R1+0xcc], R145 ;  /* 0x0000cc9101007387 */ /* 0x000fe80000100800 */
[----:B------:R-:W-:Y:S04]  /*a520*/  STL [R1+0xa0], R143 ;  /* 0x0000a08f01007387 */ /* 0x000fe80000100800 */
[----:B------:R-:W-:Y:S01]  /*a530*/  STL [R1+0xc4], R141 ;  /* 0x0000c48d01007387 */ /* 0x000fe20000100800 */
[----:B---3--:R-:W-:Y:S01]  /*a540*/  IADD3 R139, P4, R50, R139, RZ ;  /* 0x0000008b328b7210 */ /* 0x008fe20007f9e0ff */
[----:B------:R-:W-:-:S04]  /*a550*/  IMAD.X R137, R0, 0x1, R137, P5 ;  /* 0x0000000100897824 */ /* 0x000fc800028e0689 */
        /* <DEDUP_REMOVED lines=12> */
[----:B------:R-:W-:Y:S04]  /*a620*/  STL [R1+0xac], R126 ;  /* 0x0000ac7e01007387 */ /* 0x000fe80000100800 */
[----:B------:R0:W-:Y:S04]  /*a630*/  STL [R1+0x78], R129 ;  /* 0x0000788101007387 */ /* 0x0001e80000100800 */
[----:B------:R-:W-:Y:S04]  /*a640*/  STL [R1+0x80], R107 ;  /* 0x0000806b01007387 */ /* 0x000fe80000100800 */
[----:B0-----:R-:W3:Y:S04]  /*a650*/  LDL.LU R129, [R1+0x8c] ;  /* 0x00008c0001817983 */ /* 0x001ee80000300800 */
[----:B------:R-:W-:Y:S01]  /*a660*/  STL [R1+0xa4], R127 ;  /* 0x0000a47f01007387 */ /* 0x000fe20000100800 */
        /* <DEDUP_REMOVED lines=9> */
[----:B------:R-:W-:-:S03]  /*a700*/  IADD3 R108, P4, R50, R108, RZ ;  /* 0x0000006c326c7210 */ /* 0x000fc60007f9e0ff */
[----:B------:R-:W5:Y:S04]  /*a710*/  LDL.LU R168, [R1+0x7c] ;  /* 0x00007c0001a87983 */ /* 0x000f680000300800 */
[----:B------:R-:W5:Y:S04]  /*a720*/  LDL.LU R165, [R1+0x50] ;  /* 0x0000500001a57983 */ /* 0x000f680000300800 */
[----:B------:R-:W5:Y:S04]  /*a730*/  LDL.LU R163, [R1+0x74] ;  /* 0x0000740001a37983 */ /* 0x000f680000300800 */
[----:B------:R0:W-:Y:S04]  /*a740*/  STL [R1+0x68], R108 ;  /* 0x0000686c01007387 */ /* 0x0001e80000100800 */
[----:B------:R-:W5:Y:S04]  /*a750*/  LDL.LU R162, [R1+0x48] ;  /* 0x0000480001a27983 */ /* 0x000f680000300800 */
[----:B------:R-:W5:Y:S01]  /*a760*/  LDL.LU R159, [R1+0x6c] ;  /* 0x00006c00019f7983 */ /* 0x000f620000300800 */
[----:B------:R-:W-:-:S03]  /*a770*/  WARPGROUP.ARRIVE ;  /* 0x00000000000079c5 */ /* 0x000fc60000000000 */
[----:B------:R-:W5:Y:S04]  /*a780*/  LDL.LU R157, [R1+0x40] ;  /* 0x00004000019d7983 */ /* 0x000f680000300800 */
[----:B------:R-:W5:Y:S04]  /*a790*/  LDL.LU R155, [R1+0x64] ;  /* 0x00006400019b7983 */ /* 0x000f680000300800 */
[----:B------:R-:W5:Y:S04]  /*a7a0*/  LDL.LU R153, [R1+0x38] ;  /* 0x0000380001997983 */ /* 0x000f680000300800 */
[----:B------:R-:W5:Y:S01]  /*a7b0*/  LDL.LU R151, [R1+0x5c] ;  /* 0x00005c0001977983 */ /* 0x000f620000300800 */
[----:B------:R-:W-:-:S02]  /*a7c0*/  UMOV UR9, 0x40000040 ;  /* 0x4000004000097882 */ /* 0x000fc40000000000 */
[----:B------:R-:W-:Y:S01]  /*a7d0*/  QGMMA.64x16x32.F32.E4M3.E4M3 R32, gdesc[UR8], R32 ;  /* 0x00200000082079f3 */ /* 0x000fe20008700820 */
        /* <DEDUP_REMOVED lines=12> */
[----:B------:R-:W5:Y:S01]  /*a8a0*/  LDL.LU R127, [R1] ;  /* 0x00000000017f7983 */ /* 0x000f620000300800 */
[----:B------:R-:W-:Y:S03]  /*a8b0*/  QGMMA.64x16x32.F32.E4M3.E4M3 R32, gdesc[UR4], R32 ;  /* 0x00200000042079f3 */ /* 0x000fe60008700820 */
[----:B0-----:R-:W5:Y:S01]  /*a8c0*/  LDL.LU R108, [R1+0x24] ;  /* 0x00002400016c7983 */ /* 0x001f620000300800 */
[----:B---3--:R-:W-:-:S05]  /*a8d0*/  IMAD.X R129, R0, 0x1, R129, P5 ;  /* 0x0000000100817824 */ /* 0x008fca00028e0681 */
[----:B------:R0:W-:Y:S04]  /*a8e0*/  STL [R1+0x8c], R129 ;  /* 0x00008c8101007387 */ /* 0x0001e80000100800 */
[----:B0-----:R-:W3:Y:S01]  /*a8f0*/  LDL.LU R129, [R1+0x1c] ;  /* 0x00001c0001817983 */ /* 0x001ee20000300800 */
[----:B------:R-:W-:Y:S01]  /*a900*/  QGMMA.64x16x32.F32.E4M3.E4M3 R32, gdesc[UR16], R32 ;  /* 0x00200000102079f3 */ /* 0x000fe20008700820 */
[----:B------:R-:W-:Y:S01]  /*a910*/  UMOV UR26, UR10 ;  /* 0x0000000a001a7c82 */ /* 0x000fe20008000000 */
[----:B------:R-:W-:Y:S02]  /*a920*/  UMOV UR27, UR11 ;  /* 0x0000000b001b7c82 */ /* 0x000fe40008000000 */
[----:B------:R-:W-:Y:S04]  /*a930*/  QGMMA.64x16x32.F32.E4M3.E4M3 R32, gdesc[UR20], R32 ;  /* 0x00200000142079f3 */ /* 0x000fe80008700820 */
[----:B------:R-:W-:Y:S01]  /*a940*/  QGMMA.64x16x32.F32.E4M3.E4M3 R24, gdesc[UR24], R24 ;  /* 0x00200000181879f3 */ /* 0x000fe20008700818 */
[----:B--2---:R-:W-:-:S05]  /*a950*/  IADD3 R179, P5, R50, R179, RZ ;  /* 0x000000b332b37210 */ /* 0x004fca0007fbe0ff */
[----:B------:R0:W-:Y:S04]  /*a960*/  STL [R1+0x60], R179 ;  /* 0x000060b301007387 */ /* 0x0001e80000100800 */
[----:B0-----:R-:W2:Y:S01]  /*a970*/  LDL.LU R179, [R1+0x14] ;  /* 0x0000140001b37983 */ /* 0x001ea20000300800 */
[----:B----4-:R-:W-:-:S05]  /*a980*/  IMAD.X R70, R0, 0x1, R70, P6 ;  /* 0x0000000100467824 */ /* 0x010fca00030e0646 */
[----:B------:R0:W-:Y:S04]  /*a990*/  STL [R1+0x84], R70 ;  /* 0x0000844601007387 */ /* 0x0001e80000100800 */
[----:B0-----:R-:W4:Y:S01]  /*a9a0*/  LDL.LU R70, [R1+0xc] ;  /* 0x00000c0001467983 */ /* 0x001f220000300800 */
[----:B-----5:R-:W-:-:S05]  /*a9b0*/  IADD3 R71, P6, R50, R71, RZ ;  /* 0x0000004732477210 */ /* 0x020fca0007fde0ff */
[----:B------:R0:W-:Y:S04]  /*a9c0*/  STL [R1+0x58], R71 ;  /* 0x0000584701007387 */ /* 0x0001e80000100800 */
[----:B0-----:R-:W5:Y:S01]  /*a9d0*/  LDL.LU R71, [R1+0x4] ;  /* 0x0000040001477983 */ /* 0x001f620000300800 */
[----:B------:R-:W-:Y:S01]  /*a9e0*/  UMOV UR30, UR6 ;  /* 0x00000006001e7c82 */ /* 0x000fe20008000000 */
[----:B------:R-:W-:Y:S02]  /*a9f0*/  UMOV UR31, UR7 ;  /* 0x00000007001f7c82 */ /* 0x000fe40008000000 */
[----:B------:R-:W-:Y:S01]  /*aa00*/  QGMMA.64x16x32.F32.E4M3.E4M3 R24, gdesc[UR28], R24 ;  /* 0x002000001c1879f3 */ /* 0x000fe20008700818 */
[----:B------:R-:W-:Y:S01]  /*aa10*/  UMOV UR34, UR18 ;  /* 0x0000001200227c82 */ /* 0x000fe20008000000 */
[----:B------:R-:W-:Y:S01]  /*aa20*/  UMOV UR35, UR19 ;  /* 0x0000001300237c82 */ /* 0x000fe20008000000 */
[----:B------:R-:W-:Y:S01]  /*aa30*/  IMAD.X R168, R0, 0x1, R168, P1 ;  /* 0x0000000100a87824 */ /* 0x000fe200008e06a8 */
[----:B------:R-:W-:Y:S01]  /*aa40*/  IADD3 R165, P1, R50, R165, RZ ;  /* 0x000000a532a57210 */ /* 0x000fe20007f3e0ff */
[----:B------:R-:W-:Y:S01]  /*aa50*/  IMAD.X R163, R0, 0x1, R163, P2 ;  /* 0x0000000100a37824 */ /* 0x000fe200010e06a3 */
[----:B------:R-:W-:Y:S01]  /*aa60*/  IADD3 R162, P2, R50, R162, RZ ;  /* 0x000000a232a27210 */ /* 0x000fe20007f5e0ff */
[----:B------:R-:W-:Y:S01]  /*aa70*/  IMAD.X R159, R0, 0x1, R159, P3 ;  /* 0x00000001009f7824 */ /* 0x000fe200018e069f */
[----:B------:R-:W-:Y:S01]  /*aa80*/  IADD3 R157, P3, R50, R157, RZ ;  /* 0x0000009d329d7210 */ /* 0x000fe20007f7e0ff */
[----:B------:R-:W-:Y:S01]  /*aa90*/  QGMMA.64x16x32.F32.E4M3.E4M3 R24, gdesc[UR32], R24 ;  /* 0x00200000201879f3 */ /* 0x000fe20008700818 */
[----:B------:R-:W-:Y:S01]  /*aaa0*/  IMAD.X R155, R0, 0x1, R155, P4 ;  /* 0x00000001009b7824 */ /* 0x000fe200020e069b */
[----:B------:R-:W-:Y:S01]  /*aab0*/  IADD3 R153, P4, R50, R153, RZ ;  /* 0x0000009932997210 */ /* 0x000fe20007f9e0ff */
        /* <DEDUP_REMOVED lines=10> */
[----:B------:R-:W-:Y:S01]  /*ab60*/  UMOV UR38, UR22 ;  /* 0x0000001600267c82 */ /* 0x000fe20008000000 */
[----:B------:R-:W-:Y:S01]  /*ab70*/  UMOV UR39, UR23 ;  /* 0x0000001700277c82 */ /* 0x000fe20008000000 */
[----:B------:R-:W-:Y:S01]  /*ab80*/  IMAD.X R125, R0, 0x1, R125, P4 ;  /* 0x00000001007d7824 */ /* 0x000fe200020e067d */
[----:B------:R-:W-:Y:S01]  /*ab90*/  IADD3 R126, P4, R50, R126, RZ ;  /* 0x0000007e327e7210 */ /* 0x000fe20007f9e0ff */
[----:B------:R-:W-:Y:S01]  /*aba0*/  IMAD.X R107, R0, 0x1, R107, P5 ;  /* 0x00000001006b7824 */ /* 0x000fe200028e066b */
[----:B------:R-:W-:Y:S01]  /*abb0*/  IADD3 R127, P5, R50, R127, RZ ;  /* 0x0000007f327f7210 */ /* 0x000fe20007fbe0ff */
[----:B------:R-:W-:Y:S01]  /*abc0*/  IMAD.X R108, R0, 0x1, R108, P6 ;  /* 0x00000001006c7824 */ /* 0x000fe200030e066c */
[----:B------:R-:W-:-:S03]  /*abd0*/  IADD3 R251, P6, R50, R251, RZ ;  /* 0x000000fb32fb7210 */ /* 0x000fc60007fde0ff */
[----:B------:R-:W-:Y:S01]  /*abe0*/  IMAD.X R252, R0, 0x1, R252, P5 ;  /* 0x0000000100fc7824 */ /* 0x000fe200028e06fc */
[----:B------:R-:W-:Y:S01]  /*abf0*/  IADD3 R241, P5, R50, R241, RZ ;  /* 0x000000f132f17210 */ /* 0x000fe20007fbe0ff */
[----:B------:R0:W-:Y:S01]  /*ac00*/  STL [R1+0x7c], R168 ;  /* 0x00007ca801007387 */ /* 0x0001e20000100800 */
[----:B------:R-:W-:Y:S01]  /*ac10*/  IMAD.X R250, R0, 0x1, R250, P6 ;  /* 0x0000000100fa7824 */ /* 0x000fe200030e06fa */
[----:B------:R-:W-:Y:S02]  /*ac20*/  IADD3 R239, P6, R50, R239, RZ ;  /* 0x000000ef32ef7210 */ /* 0x000fe40007fde0ff */
[----:B------:R0:W-:Y:S01]  /*ac30*/  STL [R1+0x50], R165 ;  /* 0x000050a501007387 */ /* 0x0001e20000100800 */
[----:B------:R-:W-:Y:S01]  /*ac40*/  IMAD.X R240, R0, 0x1, R240, P5 ;  /* 0x0000000100f07824 */ /* 0x000fe200028e06f0 */
[----:B------:R-:W-:Y:S02]  /*ac50*/  IADD3 R229, P5, R50, R229, RZ ;  /* 0x000000e532e57210 */ /* 0x000fe40007fbe0ff */
[----:B------:R0:W-:Y:S01]  /*ac60*/  STL [R1+0x74], R163 ;  /* 0x000074a301007387 */ /* 0x0001e20000100800 */
[C---:B------:R-:W-:Y:S01]  /*ac70*/  IMAD.X R238, R0.reuse, 0x1, R238, P6 ;  /* 0x0000000100ee7824 */ /* 0x040fe200030e06ee */
[----:B------:R-:W-:Y:S01]  /*ac80*/  QGMMA.64x16x32.F32.E4M3.E4M3 R24, gdesc[UR36], R24, gsb0 ;  /* 0x00200000241879f3 */ /* 0x000fe20008000818 */
[----:B---3--:R-:W-:Y:S01]  /*ac90*/  IMAD.X R129, R0, 0x1, R129, P1 ;  /* 0x0000000100817824 */ /* 0x008fe200008e0681 */
[----:B------:R-:W-:-:S05]  /*aca0*/  IADD3 R249, P1, R50, R249, RZ ;  /* 0x000000f932f97210 */ /* 0x000fca0007f3e0ff */
[----:B------:R-:W-:Y:S01]  /*acb0*/  IMAD.X R248, R0, 0x1, R248, P1 ;  /* 0x0000000100f87824 */ /* 0x000fe200008e06f8 */
[C---:B------:R-:W-:Y:S01]  /*acc0*/  IADD3 R237, P1, R50.reuse, R237, RZ ;  /* 0x000000ed32ed7210 */ /* 0x040fe20007f3e0ff */
[----:B------:R0:W-:Y:S01]  /*acd0*/  STL [R1+0x48], R162 ;  /* 0x000048a201007387 */ /* 0x0001e20000100800 */
[----:B------:R-:W-:-:S03]  /*ace0*/  IADD3 R227, P6, R50, R227, RZ ;  /* 0x000000e332e37210 */ /* 0x000fc60007fde0ff */
[----:B------:R0:W-:Y:S01]  /*acf0*/  STL [R1+0x6c], R159 ;  /* 0x00006c9f01007387 */ /* 0x0001e20000100800 */
[----:B------:R-:W-:Y:S01]  /*ad00*/  IMAD.X R236, R0, 0x1, R236, P1 ;  /* 0x0000000100ec7824 */ /* 0x000fe200008e06ec */
[----:B------:R-:W-:Y:S02]  /*ad10*/  IADD3 R225, P1, R50, R225, RZ ;  /* 0x000000e132e17210 */ /* 0x000fe40007f3e0ff */
[----:B------:R0:W-:Y:S01]  /*ad20*/  STL [R1+0x40], R157 ;  /* 0x0000409d01007387 */ /* 0x0001e20000100800 */
[----:B------:R-:W-:-:S03]  /*ad30*/  IMAD.X R228, R0, 0x1, R228, P5 ;  /* 0x0000000100e47824 */ /* 0x000fc600028e06e4 */
[----:B------:R0:W-:Y:S01]  /*ad40*/  STL [R1+0x64], R155 ;  /* 0x0000649b01007387 */ /* 0x0001e20000100800 */
[----:B------:R-:W-:-:S03]  /*ad50*/  IADD3 R217, P5, R50, R217, RZ ;  /* 0x000000d932d97210 */ /* 0x000fc60007fbe0ff */
[----:B------:R0:W-:Y:S01]  /*ad60*/  STL [R1+0x38], R153 ;  /* 0x0000389901007387 */ /* 0x0001e20000100800 */
[----:B------:R-:W-:-:S03]  /*ad70*/  IMAD.X R226, R0, 0x1, R226, P6 ;  /* 0x0000000100e27824 */ /* 0x000fc600030e06e2 */
[----:B------:R0:W-:Y:S01]  /*ad80*/  STL [R1+0x5c], R151 ;  /* 0x00005c9701007387 */ /* 0x0001e20000100800 */
[----:B------:R-:W-:Y:S01]  /*ad90*/  IMAD.X R224, R0, 0x1, R224, P1 ;  /* 0x0000000100e07824 */ /* 0x000fe200008e06e0 */
[C---:B------:R-:W-:Y:S02]  /*ada0*/  IADD3 R215, P6, R50.reuse, R215, RZ ;  /* 0x000000d732d77210 */ /* 0x040fe40007fde0ff */
[----:B------:R0:W-:Y:S01]  /*adb0*/  STL [R1+0x30], R149 ;  /* 0x0000309501007387 */ /* 0x0001e20000100800 */
[----:B------:R-:W-:-:S03]  /*adc0*/  IADD3 R213, P1, R50, R213, RZ ;  /* 0x000000d532d57210 */ /* 0x000fc60007f3e0ff */
[----:B------:R0:W-:Y:S04]  /*add0*/  STL [R1+0x54], R147 ;  /* 0x0000549301007387 */ /* 0x0001e80000100800 */
        /* <DEDUP_REMOVED lines=19> */
[----:B--2---:R-:W-:Y:S01]  /*af10*/  IMAD.X R179, R0, 0x1, R179, P2 ;  /* 0x0000000100b37824 */ /* 0x004fe200010e06b3 */
[----:B------:R-:W-:-:S05]  /*af20*/  IADD3 R247, P2, R50, R247, RZ ;  /* 0x000000f732f77210 */ /* 0x000fca0007f5e0ff */
[----:B------:R-:W-:Y:S01]  /*af30*/  IMAD.X R246, R0, 0x1, R246, P2 ;  /* 0x0000000100f67824 */ /* 0x000fe200010e06f6 */
[----:B------:R-:W-:-:S05]  /*af40*/  IADD3 R235, P2, R50, R235, RZ ;  /* 0x000000eb32eb7210 */ /* 0x000fca0007f5e0ff */
[----:B------:R-:W-:Y:S01]  /*af50*/  IMAD.X R234, R0, 0x1, R234, P2 ;  /* 0x0000000100ea7824 */ /* 0x000fe200010e06ea */
[----:B------:R-:W-:-:S05]  /*af60*/  IADD3 R223, P2, R50, R223, RZ ;  /* 0x000000df32df7210 */ /* 0x000fca0007f5e0ff */
[----:B------:R-:W-:Y:S01]  /*af70*/  IMAD.X R222, R0, 0x1, R222, P2 ;  /* 0x0000000100de7824 */ /* 0x000fe200010e06de */
[----:B------:R-:W-:-:S05]  /*af80*/  IADD3 R211, P2, R50, R211, RZ ;  /* 0x000000d332d37210 */ /* 0x000fca0007f5e0ff */
[----:B------:R-:W-:Y:S01]  /*af90*/  IMAD.X R210, R0, 0x1, R210, P2 ;  /* 0x0000000100d27824 */ /* 0x000fe200010e06d2 */
[----:B------:R-:W-:Y:S01]  /*afa0*/  IADD3 R187, P2, R50, R187, RZ ;  /* 0x000000bb32bb7210 */ /* 0x000fe20007f5e0ff */
[----:B------:R0:W-:Y:S01]  /*afb0*/  STL [R1], R127 ;  /* 0x0000007f01007387 */ /* 0x0001e20000100800 */
[----:B------:R-:W-:Y:S01]  /*afc0*/  IMAD.X R189, R0, 0x1, R189, P1 ;  /* 0x0000000100bd7824 */ /* 0x000fe200008e06bd */
[----:B------:R-:W-:Y:S02]  /*afd0*/  IADD3 R65, P6, R50, R65, RZ ;  /* 0x0000004132417210 */ /* 0x000fe40007fde0ff */
[----:B------:R0:W-:Y:S01]  /*afe0*/  STL [R1+0x24], R108 ;  /* 0x0000246c01007387 */ /* 0x0001e20000100800 */
[C---:B------:R-:W-:Y:S02]  /*aff0*/  IMAD.X R185, R0.reuse, 0x1, R185, P2 ;  /* 0x0000000100b97824 */ /* 0x040fe400010e06b9 */
[----:B----4-:R-:W-:Y:S01]  /*b000*/  IMAD.X R70, R0, 0x1, R70, P3 ;  /* 0x0000000100467824 */ /* 0x010fe200018e0646 */
[----:B------:R-:W-:-:S05]  /*b010*/  IADD3 R245, P3, R50, R245, RZ ;  /* 0x000000f532f57210 */ /* 0x000fca0007f7e0ff */
[----:B------:R-:W-:Y:S01]  /*b020*/  IMAD.X R244, R0, 0x1, R244, P3 ;  /* 0x0000000100f47824 */ /* 0x000fe200018e06f4 */
[----:B------:R-:W-:Y:S01]  /*b030*/  IADD3 R233, P3, R50, R233, RZ ;  /* 0x000000e932e97210 */ /* 0x000fe20007f7e0ff */
[----:B-----5:R-:W-:Y:S01]  /*b040*/  IMAD.X R71, R0, 0x1, R71, P4 ;  /* 0x0000000100477824 */ /* 0x020fe200020e0647 */
[----:B------:R-:W-:-:S03]  /*b050*/  IADD3 R243, P4, R50, R243, RZ ;  /* 0x000000f332f37210 */ /* 0x000fc60007f9e0ff */
[----:B------:R-:W-:Y:S01]  /*b060*/  IMAD.X R232, R0, 0x1, R232, P3 ;  /* 0x0000000100e87824 */ /* 0x000fe200018e06e8 */
[----:B------:R-:W-:Y:S01]  /*b070*/  IADD3 R221, P3, R50, R221, RZ ;  /* 0x000000dd32dd7210 */ /* 0x000fe20007f7e0ff */
[----:B------:R-:W-:Y:S01]  /*b080*/  IMAD.X R242, R0, 0x1, R242, P4 ;  /* 0x0000000100f27824 */ /* 0x000fe200020e06f2 */
        /* <DEDUP_REMOVED lines=10> */
[----:B------:R0:W-:Y:S01]  /*b130*/  STL [R1+0x1c], R129 ;  /* 0x00001c8101007387 */ /* 0x0001e20000100800 */
[----:B------:R-:W-:Y:S01]  /*b140*/  IADD3 R64, P1, R50, R64, RZ ;  /* 0x0000004032407210 */ /* 0x000fe20007f3e0ff */
[----:B------:R-:W-:Y:S01]  /*b150*/  IMAD.X R202, R0, 0x1, R202, P4 ;  /* 0x0000000100ca7824 */ /* 0x000fe200020e06ca */
[C---:B------:R-:W-:Y:S01]  /*b160*/  IADD3 R67, P4, R50.reuse, R67, RZ ;  /* 0x0000004332437210 */ /* 0x040fe20007f9e0ff */
[----:B------:R0:W-:Y:S01]  /*b170*/  STL [R1+0x14], R179 ;  /* 0x000014b301007387 */ /* 0x0001e20000100800 */
[C---:B------:R-:W-:Y:S02]  /*b180*/  IADD3 R63, P2, R50.reuse, R63, RZ ;  /* 0x0000003f323f7210 */ /* 0x040fe40007f5e0ff */
[----:B------:R-:W-:Y:S01]  /*b190*/  IADD3 R62, P3, R50, R62, RZ ;  /* 0x0000003e323e7210 */ /* 0x000fe20007f7e0ff */
[----:B------:R0:W-:Y:S01]  /*b1a0*/  STL [R1+0xc], R70 ;  /* 0x00000c4601007387 */ /* 0x0001e20000100800 */
[----:B------:R-:W-:-:S02]  /*b1b0*/  VIADD R68, R68, 0x1 ;  /* 0x0000000144447836 */ /* 0x000fc40000000000 */
[C---:B------:R-:W-:Y:S01]  /*b1c0*/  IMAD.X R53, R0.reuse, 0x1, R53, P4 ;  /* 0x0000000100357824 */ /* 0x040fe200020e0635 */
[----:B------:R0:W-:Y:S01]  /*b1d0*/  STL [R1+0x4], R71 ;  /* 0x0000044701007387 */ /* 0x0001e20000100800 */
[----:B------:R-:W-:Y:S01]  /*b1e0*/  IMAD.X R52, R0, 0x1, R52, P5 ;  /* 0x0000000100347824 */ /* 0x000fe200028e0634 */
[----:B------:R-:W-:Y:S01]  /*b1f0*/  IADD3 R61, P4, R50, R61, RZ ;  /* 0x0000003d323d7210 */ /* 0x000fe20007f9e0ff */
[----:B------:R-:W-:Y:S01]  /*b200*/  IMAD.X R51, R0, 0x1, R51, P6 ;  /* 0x0000000100337824 */ /* 0x000fe200030e0633 */
[----:B------:R-:W-:Y:S01]  /*b210*/  IADD3 R60, P5, R50, R60, RZ ;  /* 0x0000003c323c7210 */ /* 0x000fe20007fbe0ff */
[C---:B------:R-:W-:Y:S01]  /*b220*/  IMAD.X R41, R0.reuse, 0x1, R41, P1 ;  /* 0x0000000100297824 */ /* 0x040fe200008e0629 */
[----:B------:R-:W-:Y:S01]  /*b230*/  IADD3 R59, P6, R59, UR13, RZ ;  /* 0x0000000d3b3b7c10 */ /* 0x000fe2000ffde0ff */
[----:B------:R-:W-:Y:S01]  /*b240*/  IMAD.X R23, R0, 0x1, R23, P2 ;  /* 0x0000000100177824 */ /* 0x000fe200010e0617 */
[----:B------:R-:W-:Y:S01]  /*b250*/  IADD3 R58, P1, R58, UR13, RZ ;  /* 0x0000000d3a3a7c10 */ /* 0x000fe2000ff3e0ff */
[----:B------:R-:W-:Y:S01]  /*b260*/  IMAD.X R21, R0, 0x1, R21, P3 ;  /* 0x0000000100157824 */ /* 0x000fe200018e0615 */
[----:B------:R-:W-:-:S02]  /*b270*/  IADD3 R57, P2, R57, UR13, RZ ;  /* 0x0000000d39397c10 */ /* 0x000fc4000ff5e0ff */
[----:B------:R-:W-:Y:S02]  /*b280*/  IADD3 R56, P3, R56, UR13, RZ ;  /* 0x0000000d38387c10 */ /* 0x000fe4000ff7e0ff */
[----:B------:R-:W-:Y:S01]  /*b290*/  ISETP.NE.U32.AND P0, PT, R68, R72, PT ;  /* 0x000000484400720c */ /* 0x000fe20003f05070 */
[C---:B------:R-:W-:Y:S01]  /*b2a0*/  IMAD.X R19, R0.reuse, 0x1, R19, P4 ;  /* 0x0000000100137824 */ /* 0x040fe200020e0613 */
[----:B------:R-:W-:Y:S01]  /*b2b0*/  IADD3.X R15, R15, UR40, RZ, P6, !PT ;  /* 0x000000280f0f7c10 */ /* 0x000fe2000b7fe4ff */
[----:B------:R-:W-:Y:S01]  /*b2c0*/  IMAD.X R17, R0, 0x1, R17, P5 ;  /* 0x0000000100117824 */ /* 0x000fe200028e0611 */
[----:B------:R-:W-:Y:S02]  /*b2d0*/  IADD3.X R13, R13, UR40, RZ, P1, !PT ;  /* 0x000000280d0d7c10 */ /* 0x000fe40008ffe4ff */
[----:B------:R-:W-:Y:S02]  /*b2e0*/  IADD3.X R11, R11, UR40, RZ, P2, !PT ;  /* 0x000000280b0b7c10 */ /* 0x000fe400097fe4ff */
[----:B------:R-:W-:-:S02]  /*b2f0*/  IADD3.X R9, R9, UR40, RZ, P3, !PT ;  /* 0x0000002809097c10 */ /* 0x000fc40009ffe4ff */
[----:B------:R-:W-:Y:S02]  /*b300*/  IADD3 R55, P4, R55, UR13, RZ ;  /* 0x0000000d37377c10 */ /* 0x000fe4000ff9e0ff */
[----:B------:R-:W-:Y:S02]  /*b310*/  IADD3 R54, P5, R54, UR13, RZ ;  /* 0x0000000d36367c10 */ /* 0x000fe4000ffbe0ff */
[----:B------:R-:W-:Y:S02]  /*b320*/  IADD3 R48, P6, R48, UR13, RZ ;  /* 0x0000000d30307c10 */ /* 0x000fe4000ffde0ff */
[----:B------:R-:W-:Y:S02]  /*b330*/  IADD3 R47, P1, R47, UR13, RZ ;  /* 0x0000000d2f2f7c10 */ /* 0x000fe4000ff3e0ff */
[----:B------:R-:W-:Y:S02]  /*b340*/  IADD3 R46, P2, R46, UR13, RZ ;  /* 0x0000000d2e2e7c10 */ /* 0x000fe4000ff5e0ff */
[----:B------:R-:W-:-:S02]  /*b350*/  IADD3 R45, P3, R45, UR13, RZ ;  /* 0x0000000d2d2d7c10 */ /* 0x000fc4000ff7e0ff */
[----:B------:R-:W-:Y:S02]  /*b360*/  IADD3.X R8, R8, UR40, RZ, P4, !PT ;  /* 0x0000002808087c10 */ /* 0x000fe4000a7fe4ff */
[----:B------:R-:W-:Y:S02]  /*b370*/  IADD3.X R7, R7, UR40, RZ, P5, !PT ;  /* 0x0000002807077c10 */ /* 0x000fe4000affe4ff */
[----:B------:R-:W-:Y:S02]  /*b380*/  IADD3.X R6, R6, UR40, RZ, P6, !PT ;  /* 0x0000002806067c10 */ /* 0x000fe4000b7fe4ff */
        /* <DEDUP_REMOVED lines=8> */
[----:B------:R-:W-:Y:S01]  /*b410*/  IADD3 R20, P3, R20, UR13, RZ ;  /* 0x0000000d14147c10 */ /* 0x000fe2000ff7e0ff */
[----:B------:R-:W-:-:S02]  /*b420*/  WARPGROUP.DEPBAR.LE gsb0, 0x0 ;  /* 0x00008000000079c5 */ /* 0x000fc40000010000 */
[----:B------:R-:W-:Y:S02]  /*b430*/  IADD3.X R2, R2, UR40, RZ, P4, !PT ;  /* 0x0000002802027c10 */ /* 0x000fe4000a7fe4ff */
[----:B------:R-:W-:Y:S02]  /*b440*/  IADD3.X R18, R18, UR40, RZ, P5, !PT ;  /* 0x0000002812127c10 */ /* 0x000fe4000affe4ff */
[----:B------:R-:W-:Y:S02]  /*b450*/  IADD3.X R16, R16, UR40, RZ, P6, !PT ;  /* 0x0000002810107c10 */ /* 0x000fe4000b7fe4ff */
[----:B------:R-:W-:Y:S02]  /*b460*/  IADD3.X R14, R14, UR40, RZ, P1, !PT ;  /* 0x000000280e0e7c10 */ /* 0x000fe40008ffe4ff */
[----:B------:R-:W-:Y:S02]  /*b470*/  IADD3.X R12, R12, UR40, RZ, P2, !PT ;  /* 0x000000280c0c7c10 */ /* 0x000fe400097fe4ff */
[----:B------:R-:W-:Y:S01]  /*b480*/  IADD3.X R10, R10, UR40, RZ, P3, !PT ;  /* 0x000000280a0a7c10 */ /* 0x000fe20009ffe4ff */
[----:B0-----:R-:W-:Y:S06]  /*b490*/  @P0 BRA `(.L_x_2) ;  /* 0xffffff8800940947 */ /* 0x001fec000383ffff */
.L_x_1:
[----:B------:R-:W0:Y:S01]  /*b4a0*/  LDL.LU R72, [R1+0x300] ;  /* 0x0003000001487983 */ /* 0x000e220000300800 */
[----:B------:R-:W1:Y:S01]  /*b4b0*/  S2R R4, SR_TID.X ;  /* 0x0000000000047919 */ /* 0x000e620000002100 */
[----:B------:R-:W-:Y:S01]  /*b4c0*/  F2FP.SATFINITE.E4M3.F32.PACK_AB_MERGE_C R34, R35, R34, RZ ;  /* 0x000000222322723e */ /* 0x000fe200048070ff */
[----:B------:R-:W-:Y:S01]  /*b4d0*/  ULDC UR4, c[0x0][0x244] ;  /* 0x0000910000047ab9 */ /* 0x000fe20000000800 */
[----:B------:R-:W-:Y:S01]  /*b4e0*/  F2FP.SATFINITE.E4M3.F32.PACK_AB_MERGE_C R39, R39, R38, RZ ;  /* 0x000000262727723e */ /* 0x000fe200048070ff */
[----:B------:R-:W2:Y:S01]  /*b4f0*/  LDL.LU R71, [R1+0x2fc] ;  /* 0x0002fc0001477983 */ /* 0x000ea20000300800 */
[----:B------:R-:W-:Y:S01]  /*b500*/  F2FP.SATFINITE.E4M3.F32.PACK_AB_MERGE_C R32, R33, R32, RZ ;  /* 0x000000202120723e */ /* 0x000fe200048070ff */
[----:B------:R-:W-:Y:S01]  /*b510*/  ULDC.64 UR8, c[0x0][0x228] ;  /* 0x00008a0000087ab9 */ /* 0x000fe20000000a00 */
[----:B------:R-:W-:Y:S01]  /*b520*/  F2FP.SATFINITE.E4M3.F32.PACK_AB_MERGE_C R37, R37, R36, RZ ;  /* 0x000000242525723e */ /* 0x000fe200048070ff */
[----:B------:R-:W3:Y:S01]  /*b530*/  LDL.LU R70, [R1+0x2d4] ;  /* 0x0002d40001467983 */ /* 0x000ee20000300800 */
[----:B------:R-:W-:Y:S01]  /*b540*/  F2FP.SATFINITE.E4M3.F32.PACK_AB_MERGE_C R24, R25, R24, RZ ;  /* 0x000000181918723e */ /* 0x000fe200048070ff */
[----:B------:R-:W-:Y:S01]  /*b550*/  ULDC UR6, c[0x0][0x248] ;  /* 0x0000920000067ab9 */ /* 0x000fe20000000800 */
[----:B------:R-:W-:-:S02]  /*b560*/  F2FP.SATFINITE.E4M3.F32.PACK_AB_MERGE_C R26, R27, R26, RZ ;  /* 0x0000001a1b1a723e */ /* 0x000fc400048070ff */
[----:B------:R-:W-:Y:S02]  /*b570*/  F2FP.SATFINITE.E4M3.F32.PACK_AB_MERGE_C R29, R29, R28, RZ ;  /* 0x0000001c1d1d723e */ /* 0x000fe400048070ff */
[----:B------:R-:W-:Y:S02]  /*b580*/  F2FP.SATFINITE.E4M3.F32.PACK_AB_MERGE_C R31, R31, R30, RZ ;  /* 0x0000001e1f1f723e */ /* 0x000fe400048070ff */
[----:B------:R-:W-:Y:S02]  /*b590*/  PRMT R33, R34, 0x5410, R39 ;  /* 0x0000541022217816 */ /* 0x000fe40000000027 */
[----:B------:R-:W-:Y:S02]  /*b5a0*/  PRMT R32, R32, 0x5410, R37 ;  /* 0x0000541020207816 */ /* 0x000fe40000000025 */
[----:B------:R-:W-:Y:S02]  /*b5b0*/  PRMT R34, R24, 0x5410, R29 ;  /* 0x0000541018227816 */ /* 0x000fe4000000001d */
[----:B------:R-:W-:Y:S01]  /*b5c0*/  PRMT R35, R26, 0x5410, R31 ;  /* 0x000054101a237816 */ /* 0x000fe2000000001f */
[----:B-1----:R-:W-:-:S05]  /*b5d0*/  IMAD.SHL.U32 R2, R4, 0x40, RZ ;  /* 0x0000004004027824 */ /* 0x002fca00078e00ff */
[----:B------:R-:W-:Y:S01]  /*b5e0*/  LOP3.LUT R3, R2, 0x400, RZ, 0xc0, !PT ;  /* 0x0000040002037812 */ /* 0x000fe200078ec0ff */
[C---:B------:R-:W-:Y:S01]  /*b5f0*/  IMAD.SHL.U32 R2, R4.reuse, 0x8, RZ ;  /* 0x0000000804027824 */ /* 0x040fe200078e00ff */
[----:B------:R-:W-:-:S04]  /*b600*/  LOP3.LUT R4, R4, 0x7f, RZ, 0xc0, !PT ;  /* 0x0000007f04047812 */ /* 0x000fc800078ec0ff */
[----:B------:R-:W-:Y:S02]  /*b610*/  LOP3.LUT R2, R2, 0x300, RZ, 0xc0, !PT ;  /* 0x0000030002027812 */ /* 0x000fe400078ec0ff */
[----:B------:R-:W-:Y:S01]  /*b620*/  LEA R4, R4, UR12, 0x4 ;  /* 0x0000000c04047c11 */ /* 0x000fe2000f8e20ff */
[----:B------:R-:W-:Y:S01]  /*b630*/  BAR.SYNC.DEFER_BLOCKING 0x0 ;  /* 0x0000000000007b1d */ /* 0x000fe20000010000 */
[----:B0-----:R-:W-:-:S04]  /*b640*/  LOP3.LUT R0, R72, 0xf0, RZ, 0xc0, !PT ;  /* 0x000000f048007812 */ /* 0x001fc800078ec0ff */
[----:B------:R-:W-:Y:S01]  /*b650*/  IADD3 R3, R3, UR12, R0 ;  /* 0x0000000c03037c10 */ /* 0x000fe2000fffe000 */
[C---:B--2---:R-:W-:Y:S01]  /*b660*/  IMAD R0, R71.reuse, UR4, RZ ;  /* 0x0000000447007c24 */ /* 0x044fe2000f8e02ff */
[----:B------:R-:W-:-:S03]  /*b670*/  ISETP.GE.AND P0, PT, R71, UR8, PT ;  /* 0x0000000847007c0c */ /* 0x000fc6000bf06270 */
[----:B------:R-:W-:Y:S01]  /*b680*/  IMAD.IADD R2, R2, 0x1, R3 ;  /* 0x0000000102027824 */ /* 0x000fe200078e0203 */
[----:B------:R-:W-:Y:S01]  /*b690*/  ULDC.64 UR4, c[0x0][0x220] ;  /* 0x0000880000047ab9 */ /* 0x000fe20000000a00 */
[----:B---3--:R-:W-:Y:S01]  /*b6a0*/  VIADD R8, R70, 0x2 ;  /* 0x0000000246087836 */ /* 0x008fe20000000000 */
[----:B------:R-:W-:Y:S01]  /*b6b0*/  IADD3 R21, P1, R0, UR4, RZ ;  /* 0x0000000400157c10 */ /* 0x000fe2000ff3e0ff */
[C---:B------:R-:W-:Y:S01]  /*b6c0*/  IMAD R3, R70.reuse, UR6, RZ ;  /* 0x0000000646037c24 */ /* 0x040fe2000f8e02ff */
[----:B------:R0:W-:Y:S01]  /*b6d0*/  STSM.16.M88.4 [R2], R32 ;  /* 0x0000002002007844 */ /* 0x0001e20000000200 */
[C---:B------:R-:W-:Y:S01]  /*b6e0*/  VIADD R9, R70.reuse, 0x1 ;  /* 0x0000000146097836 */ /* 0x040fe20000000000 */
[C---:B------:R-:W-:Y:S01]  /*b6f0*/  ISETP.LT.AND P5, PT, R70.reuse, UR9, !P0 ;  /* 0x0000000946007c0c */ /* 0x040fe2000c7a1270 */
[----:B------:R-:W-:Y:S01]  /*b700*/  VIADD R10, R70, 0x5 ;  /* 0x00000005460a7836 */ /* 0x000fe20000000000 */
[----:B------:R-:W-:Y:S01]  /*b710*/  BAR.SYNC.DEFER_BLOCKING 0x0 ;  /* 0x0000000000007b1d */ /* 0x000fe20000010000 */
[----:B------:R-:W-:Y:S01]  /*b720*/  ISETP.LT.AND P3, PT, R8, UR9, !P0 ;  /* 0x0000000908007c0c */ /* 0x000fe2000c761270 */
[----:B------:R-:W-:Y:S01]  /*b730*/  VIADD R8, R70, 0x3 ;  /* 0x0000000346087836 */ /* 0x000fe20000000000 */
[----:B------:R-:W-:Y:S01]  /*b740*/  LEA.HI.X.SX32 R23, R0, UR5, 0x1, P1 ;  /* 0x0000000500177c11 */ /* 0x000fe200088f0eff */
[----:B------:R-:W-:Y:S01]  /*b750*/  VIADD R0, R3, UR6 ;  /* 0x0000000603007c36 */ /* 0x000fe20008000000 */
[----:B------:R-:W-:Y:S01]  /*b760*/  ISETP.LT.AND P4, PT, R9, UR9, !P0 ;  /* 0x0000000909007c0c */ /* 0x000fe2000c781270 */
[----:B------:R-:W-:Y:S01]  /*b770*/  VIADD R9, R70, 0x4 ;  /* 0x0000000446097836 */ /* 0x000fe20000000000 */
[----:B------:R-:W-:Y:S01]  /*b780*/  ISETP.LT.AND P2, PT, R8, UR9, !P0 ;  /* 0x0000000908007c0c */ /* 0x000fe2000c741270 */
[C---:B------:R-:W-:Y:S01]  /*b790*/  VIADD R11, R0.reuse, UR6 ;  /* 0x00000006000b7c36 */ /* 0x040fe20008000000 */
[-C--:B------:R-:W-:Y:S01]  /*b7a0*/  IADD3 R8, P6, R0, R21.reuse, RZ ;  /* 0x0000001500087210 */ /* 0x080fe20007fde0ff */
[C---:B------:R-:W-:Y:S01]  /*b7b0*/  VIADD R12, R70.reuse, 0x6 ;  /* 0x00000006460c7836 */ /* 0x040fe20000000000 */
[----:B0-----:R-:W-:Y:S01]  /*b7c0*/  IADD3 R2, P1, R3, R21, RZ ;  /* 0x0000001503027210 */ /* 0x001fe20007f3e0ff */
[----:B------:R-:W-:-:S02]  /*b7d0*/  VIADD R14, R70, 0x7 ;  /* 0x00000007460e7836 */ /* 0x000fc40000000000 */
[----:B------:R-:W-:Y:S01]  /*b7e0*/  VIADD R18, R70, 0xe ;  /* 0x0000000e46127836 */ /* 0x000fe20000000000 */
[-C--:B------:R-:W-:Y:S02]  /*b7f0*/  LEA.HI.X.SX32 R3, R3, R23.reuse, 0x1, P1 ;  /* 0x0000001703037211 */ /* 0x080fe400008f0eff */
[----:B------:R-:W-:Y:S02]  /*b800*/  ISETP.LT.AND P1, PT, R9, UR9, !P0 ;  /* 0x0000000909007c0c */ /* 0x000fe4000c721270 */
[----:B------:R-:W-:Y:S01]  /*b810*/  LEA.HI.X.SX32 R9, R0, R23, 0x1, P6 ;  /* 0x0000001700097211 */ /* 0x000fe200030f0eff */
[----:B------:R-:W-:Y:S01]  /*b820*/  VIADD R0, R11, UR6 ;  /* 0x000000060b007c36 */ /* 0x000fe20008000000 */
[----:B------:R-:W0:Y:S02]  /*b830*/  LDS.128 R4, [R4] ;  /* 0x0000000004047984 */ /* 0x000e240000000c00 */
[C---:B0-----:R-:W-:Y:S02]  /*b840*/  PRMT R15, R4.reuse, 0x7770, RZ ;  /* 0x00007770040f7816 */ /* 0x041fe400000000ff */
[----:B------:R-:W-:-:S02]  /*b850*/  PRMT R13, R4, 0x7771, RZ ;  /* 0x00007771040d7816 */ /* 0x000fc400000000ff */
[----:B------:R-:W-:Y:S01]  /*b860*/  PRMT R19, R5, 0x7770, RZ ;  /* 0x0000777005137816 */ /* 0x000fe200000000ff */
[----:B------:R0:W-:Y:S01]  /*b870*/  @P5 STG.E.U8 desc[UR14][R2.64], R15 ;  /* 0x0000000f02005986 */ /* 0x0001e2000c10110e */
[----:B------:R-:W-:Y:S02]  /*b880*/  ISETP.LT.AND P5, PT, R10, UR9, !P0 ;  /* 0x000000090a007c0c */ /* 0x000fe4000c7a1270 */
[C---:B------:R-:W-:Y:S01]  /*b890*/  IADD3 R10, P6, R11.reuse, R21, RZ ;  /* 0x000000150b0a7210 */ /* 0x040fe20007fde0ff */
[----:B------:R1:W-:Y:S01]  /*b8a0*/  @P4 STG.E.U8 desc[UR14][R8.64], R13 ;  /* 0x0000000d08004986 */ /* 0x0003e2000c10110e */
[----:B------:R-:W-:Y:S01]  /*b8b0*/  ISETP.LT.AND P4, PT, R12, UR9, !P0 ;  /* 0x000000090c007c0c */ /* 0x000fe2000c781270 */
[----:B------:R-:W-:Y:S01]  /*b8c0*/  VIADD R12, R0, UR6 ;  /* 0x00000006000c7c36 */ /* 0x000fe20008000000 */
[----:B------:R-:W-:Y:S02]  /*b8d0*/  LEA.HI.X.SX32 R11, R11, R23, 0x1, P6 ;  /* 0x000000170b0b7211 */ /* 0x000fe400030f0eff */
[----:B------:R-:W-:-:S02]  /*b8e0*/  PRMT R17, R5, 0x7771, RZ ;  /* 0x0000777105117816 */ /* 0x000fc400000000ff */
[----:B------:R-:W-:Y:S01]  /*b8f0*/  PRMT R25, R5, 0x7772, RZ ;  /* 0x0000777205197816 */ /* 0x000fe200000000ff */
[----:B------:R2:W-:Y:S01]  /*b900*/  @P3 STG.E.U8 desc[UR14][R10.64], R19 ;  /* 0x000000130a003986 */ /* 0x0005e2000c10110e */
[----:B0-----:R-:W-:Y:S02]  /*b910*/  IADD3 R2, P6, R0, R21, RZ ;  /* 0x0000001500027210 */ /* 0x001fe40007fde0ff */
[----:B------:R-:W-:Y:S01]  /*b920*/  PRMT R15, R6, 0x7770, RZ ;  /* 0x00007770060f7816 */ /* 0x000fe200000000ff */
[----:B-1----:R-:W-:Y:S01]  /*b930*/  VIADD R13, R70, 0x8 ;  /* 0x00000008460d7836 */ /* 0x002fe20000000000 */
[----:B------:R-:W-:Y:S01]  /*b940*/  LEA.HI.X.SX32 R3, R0, R23, 0x1, P6 ;  /* 0x0000001700037211 */ /* 0x000fe200030f0eff */
[C---:B------:R-:W-:Y:S01]  /*b950*/  VIADD R0, R12.reuse, UR6 ;  /* 0x000000060c007c36 */ /* 0x040fe20008000000 */
[----:B------:R-:W-:Y:S02]  /*b960*/  IADD3 R8, P6, R12, R21, RZ ;  /* 0x000000150c087210 */ /* 0x000fe40007fde0ff */
[----:B------:R-:W-:Y:S01]  /*b970*/  ISETP.LT.AND P3, PT, R14, UR9, !P0 ;  /* 0x000000090e007c0c */ /* 0x000fe2000c761270 */
[----:B------:R0:W-:Y:S01]  /*b980*/  @P2 STG.E.U8 desc[UR14][R2.64], R17 ;  /* 0x0000001102002986 */ /* 0x0001e2000c10110e */
[----:B------:R-:W-:Y:S01]  /*b990*/  LEA.HI.X.SX32 R9, R12, R23, 0x1, P6 ;  /* 0x000000170c097211 */ /* 0x000fe200030f0eff */
[----:B------:R-:W-:Y:S01]  /*b9a0*/  VIADD R14, R70, 0x9 ;  /* 0x00000009460e7836 */ /* 0x000fe20000000000 */
[----:B------:R-:W-:-:S02]  /*b9b0*/  IADD3 R12, P6, R0, R21, RZ ;  /* 0x00000015000c7210 */ /* 0x000fc40007fde0ff */
[----:B------:R-:W-:Y:S01]  /*b9c0*/  ISETP.LT.AND P2, PT, R13, UR9, !P0 ;  /* 0x000000090d007c0c */ /* 0x000fe2000c741270 */
[----:B------:R1:W-:Y:S01]  /*b9d0*/  @P1 STG.E.U8 desc[UR14][R8.64], R15 ;  /* 0x0000000f08001986 */ /* 0x0003e2000c10110e */
[C---:B------:R-:W-:Y:S01]  /*b9e0*/  LEA.HI.X.SX32 R13, R0.reuse, R23, 0x1, P6 ;  /* 0x00000017000d7211 */ /* 0x040fe200030f0eff */
[----:B------:R-:W-:Y:S01]  /*b9f0*/  VIADD R0, R0, UR6 ;  /* 0x0000000600007c36 */ /* 0x000fe20008000000 */
[----:B--2---:R-:W-:Y:S02]  /*ba00*/  PRMT R11, R6, 0x7771, RZ ;  /* 0x00007771060b7816 */ /* 0x004fe400000000ff */
[C---:B------:R-:W-:Y:S01]  /*ba10*/  PRMT R19, R7.reuse, 0x7770, RZ ;  /* 0x0000777007137816 */ /* 0x040fe200000000ff */
[----:B0-----:R-:W-:Y:S01]  /*ba20*/  VIADD R3, R70, 0xa ;  /* 0x0000000a46037836 */ /* 0x001fe20000000000 */
[C---:B------:R-:W-:Y:S01]  /*ba30*/  IADD3 R2, P6, R0.reuse, R21, RZ ;  /* 0x0000001500027210 */ /* 0x040fe20007fde0ff */
[----:B------:R-:W-:Y:S01]  /*ba40*/  VIADD R10, R0, UR6 ;  /* 0x00000006000a7c36 */ /* 0x000fe20008000000 */
[----:B------:R0:W-:Y:S01]  /*ba50*/  @P5 STG.E.U8 desc[UR14][R12.64], R11 ;  /* 0x0000000b0c005986 */ /* 0x0001e2000c10110e */
[----:B------:R-:W-:-:S02]  /*ba60*/  PRMT R17, R7, 0x7771, RZ ;  /* 0x0000777107117816 */ /* 0x000fc400000000ff */
[----:B------:R-:W-:Y:S02]  /*ba70*/  ISETP.LT.AND P5, PT, R3, UR9, !P0 ;  /* 0x0000000903007c0c */ /* 0x000fe4000c7a1270 */
[----:B------:R-:W-:Y:S01]  /*ba80*/  LEA.HI.X.SX32 R3, R0, R23, 0x1, P6 ;  /* 0x0000001700037211 */ /* 0x000fe200030f0eff */
[C---:B------:R-:W-:Y:S01]  /*ba90*/  VIADD R0, R10.reuse, UR6 ;  /* 0x000000060a007c36 */ /* 0x040fe20008000000 */
[----:B-1----:R-:W-:Y:S02]  /*baa0*/  IADD3 R8, P6, R10, R21, RZ ;  /* 0x000000150a087210 */ /* 0x002fe40007fde0ff */
[----:B------:R-:W-:Y:S01]  /*bab0*/  PRMT R15, R4, 0x7772, RZ ;  /* 0x00007772040f7816 */ /* 0x000fe200000000ff */
[----:B------:R1:W-:Y:S01]  /*bac0*/  @P4 STG.E.U8 desc[UR14][R2.64], R19 ;  /* 0x0000001302004986 */ /* 0x0003e2000c10110e */
[----:B------:R-:W-:Y:S01]  /*bad0*/  LEA.HI.X.SX32 R9, R10, R23, 0x1, P6 ;  /* 0x000000170a097211 */ /* 0x000fe200030f0eff */
[----:B0-----:R-:W-:Y:S01]  /*bae0*/  VIADD R12, R70, 0xc ;  /* 0x0000000c460c7836 */ /* 0x001fe20000000000 */
[C---:B------:R-:W-:Y:S01]  /*baf0*/  IADD3 R10, P6, R0.reuse, R21, RZ ;  /* 0x00000015000a7210 */ /* 0x040fe20007fde0ff */
[----:B------:R-:W-:Y:S01]  /*bb00*/  VIADD R13, R0, UR6 ;  /* 0x00000006000d7c36 */ /* 0x000fe20008000000 */
[----:B------:R-:W-:Y:S01]  /*bb10*/  ISETP.LT.AND P1, PT, R14, UR9, !P0 ;  /* 0x000000090e007c0c */ /* 0x000fe2000c721270 */
[----:B------:R0:W-:Y:S01]  /*bb20*/  @P3 STG.E.U8 desc[UR14][R8.64], R17 ;  /* 0x0000001108003986 */ /* 0x0001e2000c10110e */
[----:B------:R-:W-:Y:S01]  /*bb30*/  LEA.HI.X.SX32 R11, R0, R23, 0x1, P6 ;  /* 0x00000017000b7211 */ /* 0x000fe200030f0eff */
[C---:B------:R-:W-:Y:S01]  /*bb40*/  VIADD R0, R13.reuse, UR6 ;  /* 0x000000060d007c36 */ /* 0x040fe20008000000 */
[----:B------:R-:W-:Y:S01]  /*bb50*/  ISETP.LT.AND P3, PT, R12, UR9, !P0 ;  /* 0x000000090c007c0c */ /* 0x000fe2000c761270 */
[C---:B------:R-:W-:Y:S01]  /*bb60*/  VIADD R14, R70.reuse, 0xb ;  /* 0x0000000b460e7836 */ /* 0x040fe20000000000 */
[----:B------:R-:W-:Y:S01]  /*bb70*/  IADD3 R12, P6, R13, R21, RZ ;  /* 0x000000150d0c7210 */ /* 0x000fe20007fde0ff */
[----:B-1----:R-:W-:Y:S01]  /*bb80*/  VIADD R2, R70, 0xd ;  /* 0x0000000d46027836 */ /* 0x002fe20000000000 */
[----:B------:R1:W-:Y:S01]  /*bb90*/  @P2 STG.E.U8 desc[UR14][R10.64], R15 ;  /* 0x0000000f0a002986 */ /* 0x0003e2000c10110e */
[----:B------:R-:W-:-:S02]  /*bba0*/  PRMT R19, R4, 0x7773, RZ ;  /* 0x0000777304137816 */ /* 0x000fc400000000ff */
[----:B------:R-:W-:Y:S01]  /*bbb0*/  LEA.HI.X.SX32 R13, R13, R23, 0x1, P6 ;  /* 0x000000170d0d7211 */ /* 0x000fe200030f0eff */
[----:B0-----:R-:W-:Y:S01]  /*bbc0*/  VIADD R9, R0, UR6 ;  /* 0x0000000600097c36 */ /* 0x001fe20008000000 */
[----:B------:R-:W-:Y:S02]  /*bbd0*/  ISETP.LT.AND P2, PT, R2, UR9, !P0 ;  /* 0x0000000902007c0c */ /* 0x000fe4000c741270 */
[CC--:B------:R-:W-:Y:S01]  /*bbe0*/  IADD3 R2, P6, R0.reuse, R21.reuse, RZ ;  /* 0x0000001500027210 */ /* 0x0c0fe20007fde0ff */
[C---:B------:R-:W-:Y:S01]  /*bbf0*/  VIADD R4, R9.reuse, UR6 ;  /* 0x0000000609047c36 */ /* 0x040fe20008000000 */
[----:B------:R0:W-:Y:S01]  /*bc00*/  @P1 STG.E.U8 desc[UR14][R12.64], R19 ;  /* 0x000000130c001986 */ /* 0x0001e2000c10110e */
[----:B------:R-:W-:Y:S02]  /*bc10*/  IADD3 R8, P1, R9, R21, RZ ;  /* 0x0000001509087210 */ /* 0x000fe40007f3e0ff */
[----:B------:R-:W-:Y:S01]  /*bc20*/  LEA.HI.X.SX32 R3, R0, R23, 0x1, P6 ;  /* 0x0000001700037211 */ /* 0x000fe200030f0eff */
[C---:B------:R-:W-:Y:S01]  /*bc30*/  VIADD R0, R4.reuse, UR6 ;  /* 0x0000000604007c36 */ /* 0x040fe20008000000 */
[----:B-1----:R-:W-:-:S02]  /*bc40*/  IADD3 R10, P6, R4, R21, RZ ;  /* 0x00000015040a7210 */ /* 0x002fc40007fde0ff */
[----:B------:R-:W-:Y:S01]  /*bc50*/  ISETP.LT.AND P4, PT, R14, UR9, !P0 ;  /* 0x000000090e007c0c */ /* 0x000fe2000c781270 */
[----:B------:R-:W-:Y:S01]  /*bc60*/  VIADD R17, R0, UR6 ;  /* 0x0000000600117c36 */ /* 0x000fe20008000000 */
[-C--:B------:R-:W-:Y:S01]  /*bc70*/  LEA.HI.X.SX32 R9, R9, R23.reuse, 0x1, P1 ;  /* 0x0000001709097211 */ /* 0x080fe200008f0eff */
[----:B------:R1:W-:Y:S01]  /*bc80*/  @P5 STG.E.U8 desc[UR14][R2.64], R25 ;  /* 0x0000001902005986 */ /* 0x0003e2000c10110e */
[----:B------:R-:W-:Y:S01]  /*bc90*/  LEA.HI.X.SX32 R11, R4, R23, 0x1, P6 ;  /* 0x00000017040b7211 */ /* 0x000fe200030f0eff */
[C---:B------:R-:W-:Y:S01]  /*bca0*/  VIADD R4, R17.reuse, UR6 ;  /* 0x0000000611047c36 */ /* 0x040fe20008000000 */
[-C--:B------:R-:W-:Y:S01]  /*bcb0*/  IADD3 R14, P6, R0, R21.reuse, RZ ;  /* 0x00000015000e7210 */ /* 0x080fe20007fde0ff */
[----:B0-----:R-:W-:Y:S01]  /*bcc0*/  VIADD R19, R70, 0xf ;  /* 0x0000000f46137836 */ /* 0x001fe20000000000 */
[----:B------:R-:W-:Y:S02]  /*bcd0*/  IADD3 R12, P1, R17, R21, RZ ;  /* 0x00000015110c7210 */ /* 0x000fe40007f3e0ff */
[----:B------:R-:W-:-:S02]  /*bce0*/  LEA.HI.X.SX32 R15, R0, R23, 0x1, P6 ;  /* 0x00000017000f7211 */ /* 0x000fc400030f0eff */
[----:B------:R-:W-:Y:S02]  /*bcf0*/  LEA.HI.X.SX32 R13, R17, R23, 0x1, P1 ;  /* 0x00000017110d7211 */ /* 0x000fe400008f0eff */
[----:B------:R-:W-:Y:S02]  /*bd00*/  IADD3 R16, P6, R4, R21, RZ ;  /* 0x0000001504107210 */ /* 0x000fe40007fde0ff */
[----:B------:R-:W-:Y:S02]  /*bd10*/  ISETP.LT.AND P1, PT, R18, UR9, !P0 ;  /* 0x0000000912007c0c */ /* 0x000fe4000c721270 */
[----:B------:R-:W-:Y:S02]  /*bd20*/  ISETP.LT.AND P0, PT, R19, UR9, !P0 ;  /* 0x0000000913007c0c */ /* 0x000fe4000c701270 */
[----:B------:R-:W-:Y:S02]  /*bd30*/  LEA.HI.X.SX32 R17, R4, R23, 0x1, P6 ;  /* 0x0000001704117211 */ /* 0x000fe400030f0eff */
[----:B------:R-:W-:-:S02]  /*bd40*/  PRMT R23, R5, 0x7773, RZ ;  /* 0x0000777305177816 */ /* 0x000fc400000000ff */
[C---:B------:R-:W-:Y:S02]  /*bd50*/  PRMT R21, R6.reuse, 0x7772, RZ ;  /* 0x0000777206157816 */ /* 0x040fe400000000ff */
[----:B------:R-:W-:Y:S01]  /*bd60*/  PRMT R19, R6, 0x7773, RZ ;  /* 0x0000777306137816 */ /* 0x000fe200000000ff */
[----:B------:R1:W-:Y:S01]  /*bd70*/  @P4 STG.E.U8 desc[UR14][R8.64], R23 ;  /* 0x0000001708004986 */ /* 0x0003e2000c10110e */
[C---:B------:R-:W-:Y:S02]  /*bd80*/  PRMT R5, R7.reuse, 0x7773, RZ ;  /* 0x0000777307057816 */ /* 0x040fe400000000ff */
[----:B------:R-:W-:Y:S01]  /*bd90*/  PRMT R7, R7, 0x7772, RZ ;  /* 0x0000777207077816 */ /* 0x000fe200000000ff */
[----:B------:R1:W-:Y:S04]  /*bda0*/  @P3 STG.E.U8 desc[UR14][R10.64], R21 ;  /* 0x000000150a003986 */ /* 0x0003e8000c10110e */
[----:B------:R1:W-:Y:S04]  /*bdb0*/  @P2 STG.E.U8 desc[UR14][R14.64], R19 ;  /* 0x000000130e002986 */ /* 0x0003e8000c10110e */
[----:B------:R1:W-:Y:S01]  /*bdc0*/  @P1 STG.E.U8 desc[UR14][R12.64], R7 ;  /* 0x000000070c001986 */ /* 0x0003e2000c10110e */
[----:B------:R-:W-:Y:S05]  /*bdd0*/  @!P0 EXIT ;  /* 0x000000000000894d */ /* 0x000fea0003800000 */
[----:B------:R-:W-:Y:S01]  /*bde0*/  STG.E.U8 desc[UR14][R16.64], R5 ;  /* 0x0000000510007986 */ /* 0x000fe2000c10110e */
[----:B------:R-:W-:Y:S05]  /*bdf0*/  EXIT ;  /* 0x000000000000794d */ /* 0x000fea0003800000 */
.L_x_3:
[----:B------:R-:W-:-:S00]  /*be00*/  BRA `(.L_x_3) ;  /* 0xfffffffc00fc7947 */ /* 0x000fc0000383ffff */
[----:B------:R-:W-:-:S00]  /*be10*/  NOP ;  /* 0x0000000000007918 */ /* 0x000fc00000000000 */
        /* <DEDUP_REMOVED lines=14> */
.L_x_4:


//--------------------- .nv.shared.matmul_kernel  --------------------------
	.section	.nv.shared.matmul_kernel,"aw",@nobits
	.sectionflags	@""
	.align	16
	.zero		1024


//--------------------- .nv.shared.reserved.0     --------------------------
	.section	.nv.shared.reserved.0,"aw",@nobits
	.weak		__nv_reservedSMEM_offset_0_alias
	.size		__nv_reservedSMEM_offset_0_alias, 0, 0
	.other		__nv_reservedSMEM_offset_0_alias,@"STO_CUDA_RESERVED_SHARED STV_DEFAULT"
__nv_reservedSMEM_offset_0_alias:
	.zero		0


//--------------------- .nv.constant0.matmul_kernel --------------------------
	.section	.nv.constant0.matmul_kernel,"a",@progbits
	.sectionflags	@""
	.align	4
.nv.constant0.matmul_kernel:
	.zero		608


//--------------------- SYMBOLS --------------------------

	.type		.nv.reservedSmem.offset0,@object
	.size		.nv.reservedSmem.offset0,0x4
